	.target	sm_90a

	.elftype	@"ET_EXEC"


//--------------------- .note.nv.tkinfo           --------------------------
	.section	.note.nv.tkinfo,"",@"SHT_NOTE"
	.sectionflags	@"SHF_NOTE_NV_TKINFO"
	.tkinfo
        /*0018*/ 	.word	0x00000002
        /*0030*/ 	.string	""
        /*0030*/ 	.string	"ptxas"
        /*0030*/ 	.string	"Cuda compilation tools, release 13.0, V13.0.88"
        /*0030*/ 	.string	"Build cuda_13.0.r13.0/compiler.36424714_0"
        /*0030*/ 	.string	"-arch sm_90a -m 64 "



//--------------------- .note.nv.cuinfo           --------------------------
	.section	.note.nv.cuinfo,"",@"SHT_NOTE"
	.sectionflags	@"SHF_NOTE_NV_CUINFO"
        /*0018*/ 	.short	0x0002
        /*001a*/ 	.short	0x005a
        /*001c*/ 	.short	0x0082
	.zero		2


//--------------------- .nv.info                  --------------------------
	.section	.nv.info,"",@"SHT_CUDA_INFO"
	.align	4


	//----- nvinfo : EIATTR_REGCOUNT
	.align		4
        /*0000*/ 	.byte	0x04, 0x2f
        /*0002*/ 	.short	(.L_15 - .L_14)
	.align		4
.L_14:
        /*0004*/ 	.word	index@(_ZN7cutlass13device_kernelINS_4gemm6kernel13GemmUniversalIN4cute5tupleIJiiiiEEENS1_10collective13CollectiveMmaINS1_34MainloopSm90TmaGmmaWarpSpecializedILi3ENS5_IJNS4_1CILi2EEENSA_ILi1EEESC_EEENS1_35KernelTmaWarpSpecializedCooperativeEEENS5_IJNSA_ILi128EEENSA_ILi64EEENSA_ILi32EEEEEENS_6half_tENS5_IJlSC_lEEESK_SL_NS4_8TiledMMAINS4_8MMA_AtomIJNS4_4SM904GMMA25MMA_64x64x16_F32F16F16_SSILNSP_5MajorE0ELSR_0ELNSP_7ScaleInE1ELSS_1EEEEEENS4_6LayoutISD_NS5_IJSC_NSA_ILi0EEESW_EEEEENS5_IJNS4_10UnderscoreESZ_SZ_EEEEENS4_13SM90_TMA_LOADENS4_14ComposedLayoutINS4_7SwizzleILi2ELi4ELi3EEENS4_18smem_ptr_flag_bitsILi16EEENSV_INS5_IJNSA_ILi8EEESI_EEENS5_IJSI_SC_EEEEEEEvNS4_8identityENS4_23SM90_TMA_LOAD_MULTICASTES1C_vS1D_EENS_8epilogue10collective6detail29Sm90TmaWarpSpecializedAdapterINS1H_15DefaultEpilogueISK_SL_SL_NS1G_6thread17LinearCombinationISK_Li1EffLNS1L_9ScaleType4KindE0ELNS_15FloatRoundStyleE2ESK_EENS1_15EpilogueDefaultEEEEEvvEEEEvNT_6ParamsE)
        /*0008*/ 	.word	0x000000a8


	//----- nvinfo : EIATTR_FRAME_SIZE
	.align		4
.L_15:
        /*000c*/ 	.byte	0x04, 0x11
        /*000e*/ 	.short	(.L_17 - .L_16)
	.align		4
.L_16:
        /*0010*/ 	.word	index@(_ZN7cutlass13device_kernelINS_4gemm6kernel13GemmUniversalIN4cute5tupleIJiiiiEEENS1_10collective13CollectiveMmaINS1_34MainloopSm90TmaGmmaWarpSpecializedILi3ENS5_IJNS4_1CILi2EEENSA_ILi1EEESC_EEENS1_35KernelTmaWarpSpecializedCooperativeEEENS5_IJNSA_ILi128EEENSA_ILi64EEENSA_ILi32EEEEEENS_6half_tENS5_IJlSC_lEEESK_SL_NS4_8TiledMMAINS4_8MMA_AtomIJNS4_4SM904GMMA25MMA_64x64x16_F32F16F16_SSILNSP_5MajorE0ELSR_0ELNSP_7ScaleInE1ELSS_1EEEEEENS4_6LayoutISD_NS5_IJSC_NSA_ILi0EEESW_EEEEENS5_IJNS4_10UnderscoreESZ_SZ_EEEEENS4_13SM90_TMA_LOADENS4_14ComposedLayoutINS4_7SwizzleILi2ELi4ELi3EEENS4_18smem_ptr_flag_bitsILi16EEENSV_INS5_IJNSA_ILi8EEESI_EEENS5_IJSI_SC_EEEEEEEvNS4_8identityENS4_23SM90_TMA_LOAD_MULTICASTES1C_vS1D_EENS_8epilogue10collective6detail29Sm90TmaWarpSpecializedAdapterINS1H_15DefaultEpilogueISK_SL_SL_NS1G_6thread17LinearCombinationISK_Li1EffLNS1L_9ScaleType4KindE0ELNS_15FloatRoundStyleE2ESK_EENS1_15EpilogueDefaultEEEEEvvEEEEvNT_6ParamsE)
        /*0014*/ 	.word	0x00000000


	//----- nvinfo : EIATTR_MIN_STACK_SIZE
	.align		4
.L_17:
        /*0018*/ 	.byte	0x04, 0x12
        /*001a*/ 	.short	(.L_19 - .L_18)
	.align		4
.L_18:
        /*001c*/ 	.word	index@(_ZN7cutlass13device_kernelINS_4gemm6kernel13GemmUniversalIN4cute5tupleIJiiiiEEENS1_10collective13CollectiveMmaINS1_34MainloopSm90TmaGmmaWarpSpecializedILi3ENS5_IJNS4_1CILi2EEENSA_ILi1EEESC_EEENS1_35KernelTmaWarpSpecializedCooperativeEEENS5_IJNSA_ILi128EEENSA_ILi64EEENSA_ILi32EEEEEENS_6half_tENS5_IJlSC_lEEESK_SL_NS4_8TiledMMAINS4_8MMA_AtomIJNS4_4SM904GMMA25MMA_64x64x16_F32F16F16_SSILNSP_5MajorE0ELSR_0ELNSP_7ScaleInE1ELSS_1EEEEEENS4_6LayoutISD_NS5_IJSC_NSA_ILi0EEESW_EEEEENS5_IJNS4_10UnderscoreESZ_SZ_EEEEENS4_13SM90_TMA_LOADENS4_14ComposedLayoutINS4_7SwizzleILi2ELi4ELi3EEENS4_18smem_ptr_flag_bitsILi16EEENSV_INS5_IJNSA_ILi8EEESI_EEENS5_IJSI_SC_EEEEEEEvNS4_8identityENS4_23SM90_TMA_LOAD_MULTICASTES1C_vS1D_EENS_8epilogue10collective6detail29Sm90TmaWarpSpecializedAdapterINS1H_15DefaultEpilogueISK_SL_SL_NS1G_6thread17LinearCombinationISK_Li1EffLNS1L_9ScaleType4KindE0ELNS_15FloatRoundStyleE2ESK_EENS1_15EpilogueDefaultEEEEEvvEEEEvNT_6ParamsE)
        /*0020*/ 	.word	0x00000000
.L_19:


//--------------------- .nv.compat                --------------------------
	.section	.nv.compat,"",@"SHT_CUDA_COMPAT_INFO"
	.align	4
        /*0000*/ 	.byte	0x02, 0x09, 0x01, 0x00, 0x02, 0x02, 0x04, 0x00, 0x02, 0x05, 0x05, 0x00, 0x03, 0x07, 0x01, 0x01
        /*0010*/ 	.byte	0x02, 0x03, 0x01, 0x00, 0x02, 0x06, 0x01, 0x00, 0x04, 0x0b, 0x08, 0x00, 0x00, 0x00, 0x00, 0x00
        /*0020*/ 	.byte	0x00, 0x00, 0x00, 0x00


//--------------------- .nv.info._ZN7cutlass13device_kernelINS_4gemm6kernel13GemmUniversalIN4cute5tupleIJiiiiEEENS1_10collective13CollectiveMmaINS1_34MainloopSm90TmaGmmaWarpSpecializedILi3ENS5_IJNS4_1CILi2EEENSA_ILi1EEESC_EEENS1_35KernelTmaWarpSpecializedCooperativeEEENS5_IJNSA_ILi128EEENSA_ILi64EEENSA_ILi32EEEEEENS_6half_tENS5_IJlSC_lEEESK_SL_NS4_8TiledMMAINS4_8MMA_AtomIJNS4_4SM904GMMA25MMA_64x64x16_F32F16F16_SSILNSP_5MajorE0ELSR_0ELNSP_7ScaleInE1ELSS_1EEEEEENS4_6LayoutISD_NS5_IJSC_NSA_ILi0EEESW_EEEEENS5_IJNS4_10UnderscoreESZ_SZ_EEEEENS4_13SM90_TMA_LOADENS4_14ComposedLayoutINS4_7SwizzleILi2ELi4ELi3EEENS4_18smem_ptr_flag_bitsILi16EEENSV_INS5_IJNSA_ILi8EEESI_EEENS5_IJSI_SC_EEEEEEEvNS4_8identityENS4_23SM90_TMA_LOAD_MULTICASTES1C_vS1D_EENS_8epilogue10collective6detail29Sm90TmaWarpSpecializedAdapterINS1H_15DefaultEpilogueISK_SL_SL_NS1G_6thread17LinearCombinationISK_Li1EffLNS1L_9ScaleType4KindE0ELNS_15FloatRoundStyleE2ESK_EENS1_15EpilogueDefaultEEEEEvvEEEEvNT_6ParamsE --------------------------
	.section	.nv.info._ZN7cutlass13device_kernelINS_4gemm6kernel13GemmUniversalIN4cute5tupleIJiiiiEEENS1_10collective13CollectiveMmaINS1_34MainloopSm90TmaGmmaWarpSpecializedILi3ENS5_IJNS4_1CILi2EEENSA_ILi1EEESC_EEENS1_35KernelTmaWarpSpecializedCooperativeEEENS5_IJNSA_ILi128EEENSA_ILi64EEENSA_ILi32EEEEEENS_6half_tENS5_IJlSC_lEEESK_SL_NS4_8TiledMMAINS4_8MMA_AtomIJNS4_4SM904GMMA25MMA_64x64x16_F32F16F16_SSILNSP_5MajorE0ELSR_0ELNSP_7ScaleInE1ELSS_1EEEEEENS4_6LayoutISD_NS5_IJSC_NSA_ILi0EEESW_EEEEENS5_IJNS4_10UnderscoreESZ_SZ_EEEEENS4_13SM90_TMA_LOADENS4_14ComposedLayoutINS4_7SwizzleILi2ELi4ELi3EEENS4_18smem_ptr_flag_bitsILi16EEENSV_INS5_IJNSA_ILi8EEESI_EEENS5_IJSI_SC_EEEEEEEvNS4_8identityENS4_23SM90_TMA_LOAD_MULTICASTES1C_vS1D_EENS_8epilogue10collective6detail29Sm90TmaWarpSpecializedAdapterINS1H_15DefaultEpilogueISK_SL_SL_NS1G_6thread17LinearCombinationISK_Li1EffLNS1L_9ScaleType4KindE0ELNS_15FloatRoundStyleE2ESK_EENS1_15EpilogueDefaultEEEEEvvEEEEvNT_6ParamsE,"",@"SHT_CUDA_INFO"
	.sectionflags	@""
	.align	4


	//----- nvinfo : EIATTR_CUDA_API_VERSION
	.align		4
        /*0000*/ 	.byte	0x04, 0x37
        /*0002*/ 	.short	(.L_21 - .L_20)
.L_20:
        /*0004*/ 	.word	0x00000082


	//----- nvinfo : EIATTR_KPARAM_INFO
	.align		4
.L_21:
        /*0008*/ 	.byte	0x04, 0x17
        /*000a*/ 	.short	(.L_23 - .L_22)
.L_22:
        /*000c*/ 	.word	0x00000000
        /*0010*/ 	.short	0x0000
        /*0012*/ 	.short	0x0070
        /*0014*/ 	.byte	0x00, 0xf0, 0x01, 0x10


	//----- nvinfo : EIATTR_SPARSE_MMA_MASK
	.align		4
.L_23:
        /*0018*/ 	.byte	0x03, 0x50
        /*001a*/ 	.short	0x0000


	//----- nvinfo : EIATTR_MAXREG_COUNT
	.align		4
        /*001c*/ 	.byte	0x03, 0x1b
        /*001e*/ 	.short	0x00a8


	//----- nvinfo : EIATTR_NUM_BARRIERS
	.align		4
        /*0020*/ 	.byte	0x02, 0x4c
        /*0022*/ 	.byte	0x01
	.zero		1


	//----- nvinfo : EIATTR_EXTERNS
	.align		4
        /*0024*/ 	.byte	0x04, 0x0f
        /*0026*/ 	.short	(.L_25 - .L_24)


	//   ....[0]....
	.align		4
.L_24:
        /*0028*/ 	.word	index@(__assertfail)


	//----- nvinfo : EIATTR_MERCURY_ISA_VERSION
	.align		4
.L_25:
        /*002c*/ 	.byte	0x03, 0x5f
        /*002e*/ 	.short	0x0101


	//----- nvinfo : EIATTR_INT_WARP_WIDE_INSTR_OFFSETS
	.align		4
        /*0030*/ 	.byte	0x04, 0x31
        /*0032*/ 	.short	(.L_27 - .L_26)


	//   ....[0]....
.L_26:
        /*0034*/ 	.word	0x00000460


	//   ....[1]....
        /*0038*/ 	.word	0x00000490


	//   ....[2]....
        /*003c*/ 	.word	0x00000650


	//----- nvinfo : EIATTR_COOP_GROUP_MASK_REGIDS
	.align		4
.L_27:
        /*0040*/ 	.byte	0x04, 0x29
        /*0042*/ 	.short	(.L_29 - .L_28)


	//   ....[0]....
.L_28:
        /*0044*/ 	.word	0xffffffff


	//   ....[1]....
        /*0048*/ 	.word	0xffffffff


	//   ....[2]....
        /*004c*/ 	.word	0xffffffff


	//   ....[3]....
        /*0050*/ 	.word	0xffffffff


	//   ....[4]....
        /*0054*/ 	.word	0xffffffff


	//   ....[5]....
        /*0058*/ 	.word	0xffffffff


	//----- nvinfo : EIATTR_COOP_GROUP_INSTR_OFFSETS
	.align		4
.L_29:
        /*005c*/ 	.byte	0x04, 0x28
        /*005e*/ 	.short	(.L_31 - .L_30)


	//   ....[0]....
.L_30:
        /*0060*/ 	.word	0x00000060


	//   ....[1]....
        /*0064*/ 	.word	0x00000070


	//   ....[2]....
        /*0068*/ 	.word	0x00000130


	//   ....[3]....
        /*006c*/ 	.word	0x000002b0


	//   ....[4]....
        /*0070*/ 	.word	0x000007d0


	//   ....[5]....
        /*0074*/ 	.word	0x00001210


	//----- nvinfo : EIATTR_REG_RECONFIG
	.align		4
.L_31:
        /*0078*/ 	.byte	0x01, 0x54
	.zero		2


	//----- nvinfo : EIATTR_SYSCALL_OFFSETS
	.align		4
        /*007c*/ 	.byte	0x04, 0x46
        /*007e*/ 	.short	(.L_33 - .L_32)


	//   ....[0]....
.L_32:
        /*0080*/ 	.word	0x000013d0


	//----- nvinfo : EIATTR_MBARRIER_INSTR_OFFSETS
	.align		4
.L_33:
        /*0084*/ 	.byte	0x04, 0x39
        /*0086*/ 	.short	(.L_35 - .L_34)


	//   ....[0]....
.L_34:
        /*0088*/ 	.word	0x00000230
        /*008c*/ 	.word	0x000000ff
        /*0090*/ 	.word	0x00000000
        /*0094*/ 	.short	0x0100
        /*0096*/ 	.byte	0x08
	.zero		1


	//   ....[1]....
        /*0098*/ 	.word	0x00000240
        /*009c*/ 	.word	0x000000ff
        /*00a0*/ 	.word	0x00000018
        /*00a4*/ 	.short	0x0100
        /*00a6*/ 	.byte	0x08
	.zero		1


	//   ....[2]....
        /*00a8*/ 	.word	0x00000250
        /*00ac*/ 	.word	0x000000ff
        /*00b0*/ 	.word	0x00000008
        /*00b4*/ 	.short	0x0100
        /*00b6*/ 	.byte	0x08
	.zero		1


	//   ....[3]....
        /*00b8*/ 	.word	0x00000260
        /*00bc*/ 	.word	0x000000ff
        /*00c0*/ 	.word	0x00000020
        /*00c4*/ 	.short	0x0100
        /*00c6*/ 	.byte	0x08
	.zero		1


	//   ....[4]....
        /*00c8*/ 	.word	0x00000270
        /*00cc*/ 	.word	0x000000ff
        /*00d0*/ 	.word	0x00000010
        /*00d4*/ 	.short	0x0100
        /*00d6*/ 	.byte	0x08
	.zero		1


	//   ....[5]....
        /*00d8*/ 	.word	0x00000280
        /*00dc*/ 	.word	0x000000ff
        /*00e0*/ 	.word	0x00000028
        /*00e4*/ 	.short	0x0100
        /*00e6*/ 	.byte	0x08
	.zero		1


	//   ....[6]....
        /*00e8*/ 	.word	0x000006d0
        /*00ec*/ 	.word	0x000000ff
        /*00f0*/ 	.word	0x00000040
        /*00f4*/ 	.short	0x0100
        /*00f6*/ 	.byte	0x06
	.zero		1


	//   ....[7]....
        /*00f8*/ 	.word	0x00000760
        /*00fc*/ 	.word	0x000000ff
        /*0100*/ 	.word	0x00000048
        /*0104*/ 	.short	0x0100
        /*0106*/ 	.byte	0x06
	.zero		1


	//   ....[8]....
        /*0108*/ 	.word	0x00001490
        /*010c*/ 	.word	0x00000003
        /*0110*/ 	.word	0x00000000
        /*0114*/ 	.short	0x010a
        /*0116*/ 	.byte	0x3f
	.zero		1


	//   ....[9]....
        /*0118*/ 	.word	0x000014d0
        /*011c*/ 	.word	0x00000003
        /*0120*/ 	.word	0x00000000
        /*0124*/ 	.short	0x010a
        /*0126*/ 	.byte	0x3f
	.zero		1


	//   ....[10]....
        /*0128*/ 	.word	0x000017a0
        /*012c*/ 	.word	0x00000005
        /*0130*/ 	.word	0x00000000
        /*0134*/ 	.short	0x010a
        /*0136*/ 	.byte	0x3f
	.zero		1


	//   ....[11]....
        /*0138*/ 	.word	0x000017e0
        /*013c*/ 	.word	0x00000005
        /*0140*/ 	.word	0x00000000
        /*0144*/ 	.short	0x010a
        /*0146*/ 	.byte	0x3f
	.zero		1


	//   ....[12]....
        /*0148*/ 	.word	0x00001940
        /*014c*/ 	.word	0x00000005
        /*0150*/ 	.word	0x00000000
        /*0154*/ 	.short	0x0101
        /*0156*/ 	.byte	0x3f
	.zero		1


	//   ....[13]....
        /*0158*/ 	.word	0x00001b60
        /*015c*/ 	.word	0x00000003
        /*0160*/ 	.word	0x00000000
        /*0164*/ 	.short	0x0101
        /*0166*/ 	.byte	0x3f
	.zero		1


	//   ....[14]....
        /*0168*/ 	.word	0x00005070
        /*016c*/ 	.word	0x00000017
        /*0170*/ 	.word	0x00000018
        /*0174*/ 	.short	0x010a
        /*0176*/ 	.byte	0x3f
	.zero		1


	//   ....[15]....
        /*0178*/ 	.word	0x000053e0
        /*017c*/ 	.word	0x00000003
        /*0180*/ 	.word	0x00000048
        /*0184*/ 	.short	0x0101
        /*0186*/ 	.byte	0x3f
	.zero		1


	//   ....[16]....
        /*0188*/ 	.word	0x00005b40
        /*018c*/ 	.word	0x00000007
        /*0190*/ 	.word	0x00000000
        /*0194*/ 	.short	0x010a
        /*0196*/ 	.byte	0x3f
	.zero		1


	//   ....[17]....
        /*0198*/ 	.word	0x00005bc0
        /*019c*/ 	.word	0x00000006
        /*01a0*/ 	.word	0x00000000
        /*01a4*/ 	.short	0x010a
        /*01a6*/ 	.byte	0x3f
	.zero		1


	//   ....[18]....
        /*01a8*/ 	.word	0x00005c50
        /*01ac*/ 	.word	0x00000003
        /*01b0*/ 	.word	0x00000000
        /*01b4*/ 	.short	0x010a
        /*01b6*/ 	.byte	0x3f
	.zero		1


	//   ....[19]....
        /*01b8*/ 	.word	0x00005cb0
        /*01bc*/ 	.word	0x00000003
        /*01c0*/ 	.word	0x00000000
        /*01c4*/ 	.short	0x010a
        /*01c6*/ 	.byte	0x3f
	.zero		1


	//   ....[20]....
        /*01c8*/ 	.word	0x00005d00
        /*01cc*/ 	.word	0x00000005
        /*01d0*/ 	.word	0x00000000
        /*01d4*/ 	.short	0x010a
        /*01d6*/ 	.byte	0x3f
	.zero		1


	//   ....[21]....
        /*01d8*/ 	.word	0x00005dd0
        /*01dc*/ 	.word	0x00000017
        /*01e0*/ 	.word	0x00000018
        /*01e4*/ 	.short	0x010a
        /*01e6*/ 	.byte	0x3f
	.zero		1


	//   ....[22]....
        /*01e8*/ 	.word	0x00005ea0
        /*01ec*/ 	.word	0x00000007
        /*01f0*/ 	.word	0x00000000
        /*01f4*/ 	.short	0x010a
        /*01f6*/ 	.byte	0x3f
	.zero		1


	//   ....[23]....
        /*01f8*/ 	.word	0x00005ef0
        /*01fc*/ 	.word	0x00000006
        /*0200*/ 	.word	0x00000000
        /*0204*/ 	.short	0x010a
        /*0206*/ 	.byte	0x3f
	.zero		1


	//----- nvinfo : EIATTR_NUM_MBARRIERS
	.align		4
.L_35:
        /*0208*/ 	.byte	0x03, 0x38
        /*020a*/ 	.short	0x0008


	//----- nvinfo : EIATTR_EXIT_INSTR_OFFSETS
	.align		4
        /*020c*/ 	.byte	0x04, 0x1c
        /*020e*/ 	.short	(.L_37 - .L_36)


	//   ....[0]....
.L_36:
        /*0210*/ 	.word	0x00000930


	//   ....[1]....
        /*0214*/ 	.word	0x00001140


	//   ....[2]....
        /*0218*/ 	.word	0x00004780


	//   ....[3]....
        /*021c*/ 	.word	0x00004ce0


	//   ....[4]....
        /*0220*/ 	.word	0x00005ca0


	//----- nvinfo : EIATTR_MAX_THREADS
	.align		4
.L_37:
        /*0224*/ 	.byte	0x04, 0x05
        /*0226*/ 	.short	(.L_39 - .L_38)
.L_38:
        /*0228*/ 	.word	0x00000180
        /*022c*/ 	.word	0x00000001
        /*0230*/ 	.word	0x00000001


	//----- nvinfo : EIATTR_CRS_STACK_SIZE
	.align		4
.L_39:
        /*0234*/ 	.byte	0x04, 0x1e
        /*0236*/ 	.short	(.L_41 - .L_40)
.L_40:
        /*0238*/ 	.word	0x00000000


	//----- nvinfo : EIATTR_CBANK_PARAM_SIZE
	.align		4
.L_41:
        /*023c*/ 	.byte	0x03, 0x19
        /*023e*/ 	.short	0x0470


	//----- nvinfo : EIATTR_PARAM_CBANK
	.align		4
        /*0240*/ 	.byte	0x04, 0x0a
        /*0242*/ 	.short	(.L_43 - .L_42)
	.align		4
.L_42:
        /*0244*/ 	.word	index@(.nv.constant0._ZN7cutlass13device_kernelINS_4gemm6kernel13GemmUniversalIN4cute5tupleIJiiiiEEENS1_10collective13CollectiveMmaINS1_34MainloopSm90TmaGmmaWarpSpecializedILi3ENS5_IJNS4_1CILi2EEENSA_ILi1EEESC_EEENS1_35KernelTmaWarpSpecializedCooperativeEEENS5_IJNSA_ILi128EEENSA_ILi64EEENSA_ILi32EEEEEENS_6half_tENS5_IJlSC_lEEESK_SL_NS4_8TiledMMAINS4_8MMA_AtomIJNS4_4SM904GMMA25MMA_64x64x16_F32F16F16_SSILNSP_5MajorE0ELSR_0ELNSP_7ScaleInE1ELSS_1EEEEEENS4_6LayoutISD_NS5_IJSC_NSA_ILi0EEESW_EEEEENS5_IJNS4_10UnderscoreESZ_SZ_EEEEENS4_13SM90_TMA_LOADENS4_14ComposedLayoutINS4_7SwizzleILi2ELi4ELi3EEENS4_18smem_ptr_flag_bitsILi16EEENSV_INS5_IJNSA_ILi8EEESI_EEENS5_IJSI_SC_EEEEEEEvNS4_8identityENS4_23SM90_TMA_LOAD_MULTICASTES1C_vS1D_EENS_8epilogue10collective6detail29Sm90TmaWarpSpecializedAdapterINS1H_15DefaultEpilogueISK_SL_SL_NS1G_6thread17LinearCombinationISK_Li1EffLNS1L_9ScaleType4KindE0ELNS_15FloatRoundStyleE2ESK_EENS1_15EpilogueDefaultEEEEEvvEEEEvNT_6ParamsE)
        /*0248*/ 	.short	0x0210
        /*024a*/ 	.short	0x0470


	//----- nvinfo : EIATTR_SW_WAR
	.align		4
.L_43:
        /*024c*/ 	.byte	0x04, 0x36
        /*024e*/ 	.short	(.L_45 - .L_44)
.L_44:
        /*0250*/ 	.word	0x00000008
.L_45:


//--------------------- .nv.callgraph             --------------------------
	.section	.nv.callgraph,"",@"SHT_CUDA_CALLGRAPH"
	.align	4
	.sectionentsize	8
	.align		4
        /*0000*/ 	.word	0x00000000
	.align		4
        /*0004*/ 	.word	0xffffffff
	.align		4
        /*0008*/ 	.word	index@(_ZN7cutlass13device_kernelINS_4gemm6kernel13GemmUniversalIN4cute5tupleIJiiiiEEENS1_10collective13CollectiveMmaINS1_34MainloopSm90TmaGmmaWarpSpecializedILi3ENS5_IJNS4_1CILi2EEENSA_ILi1EEESC_EEENS1_35KernelTmaWarpSpecializedCooperativeEEENS5_IJNSA_ILi128EEENSA_ILi64EEENSA_ILi32EEEEEENS_6half_tENS5_IJlSC_lEEESK_SL_NS4_8TiledMMAINS4_8MMA_AtomIJNS4_4SM904GMMA25MMA_64x64x16_F32F16F16_SSILNSP_5MajorE0ELSR_0ELNSP_7ScaleInE1ELSS_1EEEEEENS4_6LayoutISD_NS5_IJSC_NSA_ILi0EEESW_EEEEENS5_IJNS4_10UnderscoreESZ_SZ_EEEEENS4_13SM90_TMA_LOADENS4_14ComposedLayoutINS4_7SwizzleILi2ELi4ELi3EEENS4_18smem_ptr_flag_bitsILi16EEENSV_INS5_IJNSA_ILi8EEESI_EEENS5_IJSI_SC_EEEEEEEvNS4_8identityENS4_23SM90_TMA_LOAD_MULTICASTES1C_vS1D_EENS_8epilogue10collective6detail29Sm90TmaWarpSpecializedAdapterINS1H_15DefaultEpilogueISK_SL_SL_NS1G_6thread17LinearCombinationISK_Li1EffLNS1L_9ScaleType4KindE0ELNS_15FloatRoundStyleE2ESK_EENS1_15EpilogueDefaultEEEEEvvEEEEvNT_6ParamsE)
	.align		4
        /*000c*/ 	.word	index@(__assertfail)
	.align		4
        /*0010*/ 	.word	0x00000000
	.align		4
        /*0014*/ 	.word	0xfffffffe
	.align		4
        /*0018*/ 	.word	0x00000000
	.align		4
        /*001c*/ 	.word	0xfffffffd
	.align		4
        /*0020*/ 	.word	0x00000000
	.align		4
        /*0024*/ 	.word	0xfffffffc


//--------------------- .nv.constant4             --------------------------
	.section	.nv.constant4,"a",@progbits
	.align	8
	.align		8
.nv.constant4:
        /*0000*/ 	.dword	__assertfail
	.align		8
        /*0008*/ 	.dword	__unnamed_1
	.align		8
        /*0010*/ 	.dword	_ZN39_INTERNAL_942b7615_4_k_cu_127ccf56_35514cuda3std3__45__cpo5beginE
	.align		8
        /*0018*/ 	.dword	_ZN39_INTERNAL_942b7615_4_k_cu_127ccf56_35514cuda3std3__45__cpo3endE
	.align		8
        /*0020*/ 	.dword	_ZN39_INTERNAL_942b7615_4_k_cu_127ccf56_35514cuda3std3__45__cpo6cbeginE
	.align		8
        /*0028*/ 	.dword	_ZN39_INTERNAL_942b7615_4_k_cu_127ccf56_35514cuda3std3__45__cpo4cendE
	.align		8
        /*0030*/ 	.dword	_ZN39_INTERNAL_942b7615_4_k_cu_127ccf56_35514cuda3std3__441_GLOBAL__N__942b7615_4_k_cu_127ccf56_35516ignoreE
	.align		8
        /*0038*/ 	.dword	_ZN39_INTERNAL_942b7615_4_k_cu_127ccf56_35514cuda3std3__419piecewise_constructE
	.align		8
        /*0040*/ 	.dword	_ZN39_INTERNAL_942b7615_4_k_cu_127ccf56_35514cuda3std3__48in_placeE
	.align		8
        /*0048*/ 	.dword	_ZN39_INTERNAL_942b7615_4_k_cu_127ccf56_35514cuda3std6ranges3__45__cpo4swapE
	.align		8
        /*0050*/ 	.dword	_ZN39_INTERNAL_942b7615_4_k_cu_127ccf56_35514cuda3std6ranges3__45__cpo9iter_moveE
	.align		8
        /*0058*/ 	.dword	_ZN39_INTERNAL_942b7615_4_k_cu_127ccf56_35514cute7productE
	.align		8
        /*0060*/ 	.dword	_ZN39_INTERNAL_942b7615_4_k_cu_127ccf56_35514cute1_E
	.align		8
        /*0068*/ 	.dword	$str$22
	.align		8
        /*0070*/ 	.dword	$str$23


//--------------------- .text._ZN7cutlass13device_kernelINS_4gemm6kernel13GemmUniversalIN4cute5tupleIJiiiiEEENS1_10collective13CollectiveMmaINS1_34MainloopSm90TmaGmmaWarpSpecializedILi3ENS5_IJNS4_1CILi2EEENSA_ILi1EEESC_EEENS1_35KernelTmaWarpSpecializedCooperativeEEENS5_IJNSA_ILi128EEENSA_ILi64EEENSA_ILi32EEEEEENS_6half_tENS5_IJlSC_lEEESK_SL_NS4_8TiledMMAINS4_8MMA_AtomIJNS4_4SM904GMMA25MMA_64x64x16_F32F16F16_SSILNSP_5MajorE0ELSR_0ELNSP_7ScaleInE1ELSS_1EEEEEENS4_6LayoutISD_NS5_IJSC_NSA_ILi0EEESW_EEEEENS5_IJNS4_10UnderscoreESZ_SZ_EEEEENS4_13SM90_TMA_LOADENS4_14ComposedLayoutINS4_7SwizzleILi2ELi4ELi3EEENS4_18smem_ptr_flag_bitsILi16EEENSV_INS5_IJNSA_ILi8EEESI_EEENS5_IJSI_SC_EEEEEEEvNS4_8identityENS4_23SM90_TMA_LOAD_MULTICASTES1C_vS1D_EENS_8epilogue10collective6detail29Sm90TmaWarpSpecializedAdapterINS1H_15DefaultEpilogueISK_SL_SL_NS1G_6thread17LinearCombinationISK_Li1EffLNS1L_9ScaleType4KindE0ELNS_15FloatRoundStyleE2ESK_EENS1_15EpilogueDefaultEEEEEvvEEEEvNT_6ParamsE --------------------------
	.section	.text._ZN7cutlass13device_kernelINS_4gemm6kernel13GemmUniversalIN4cute5tupleIJiiiiEEENS1_10collective13CollectiveMmaINS1_34MainloopSm90TmaGmmaWarpSpecializedILi3ENS5_IJNS4_1CILi2EEENSA_ILi1EEESC_EEENS1_35KernelTmaWarpSpecializedCooperativeEEENS5_IJNSA_ILi128EEENSA_ILi64EEENSA_ILi32EEEEEENS_6half_tENS5_IJlSC_lEEESK_SL_NS4_8TiledMMAINS4_8MMA_AtomIJNS4_4SM904GMMA25MMA_64x64x16_F32F16F16_SSILNSP_5MajorE0ELSR_0ELNSP_7ScaleInE1ELSS_1EEEEEENS4_6LayoutISD_NS5_IJSC_NSA_ILi0EEESW_EEEEENS5_IJNS4_10UnderscoreESZ_SZ_EEEEENS4_13SM90_TMA_LOADENS4_14ComposedLayoutINS4_7SwizzleILi2ELi4ELi3EEENS4_18smem_ptr_flag_bitsILi16EEENSV_INS5_IJNSA_ILi8EEESI_EEENS5_IJSI_SC_EEEEEEEvNS4_8identityENS4_23SM90_TMA_LOAD_MULTICASTES1C_vS1D_EENS_8epilogue10collective6detail29Sm90TmaWarpSpecializedAdapterINS1H_15DefaultEpilogueISK_SL_SL_NS1G_6thread17LinearCombinationISK_Li1EffLNS1L_9ScaleType4KindE0ELNS_15FloatRoundStyleE2ESK_EENS1_15EpilogueDefaultEEEEEvvEEEEvNT_6ParamsE,"ax",@progbits
	.align	128
.text._ZN7cutlass13device_kernelINS_4gemm6kernel13GemmUniversalIN4cute5tupleIJiiiiEEENS1_10collective13CollectiveMmaINS1_34MainloopSm90TmaGmmaWarpSpecializedILi3ENS5_IJNS4_1CILi2EEENSA_ILi1EEESC_EEENS1_35KernelTmaWarpSpecializedCooperativeEEENS5_IJNSA_ILi128EEENSA_ILi64EEENSA_ILi32EEEEEENS_6half_tENS5_IJlSC_lEEESK_SL_NS4_8TiledMMAINS4_8MMA_AtomIJNS4_4SM904GMMA25MMA_64x64x16_F32F16F16_SSILNSP_5MajorE0ELSR_0ELNSP_7ScaleInE1ELSS_1EEEEEENS4_6LayoutISD_NS5_IJSC_NSA_ILi0EEESW_EEEEENS5_IJNS4_10UnderscoreESZ_SZ_EEEEENS4_13SM90_TMA_LOADENS4_14ComposedLayoutINS4_7SwizzleILi2ELi4ELi3EEENS4_18smem_ptr_flag_bitsILi16EEENSV_INS5_IJNSA_ILi8EEESI_EEENS5_IJSI_SC_EEEEEEEvNS4_8identityENS4_23SM90_TMA_LOAD_MULTICASTES1C_vS1D_EENS_8epilogue10collective6detail29Sm90TmaWarpSpecializedAdapterINS1H_15DefaultEpilogueISK_SL_SL_NS1G_6thread17LinearCombinationISK_Li1EffLNS1L_9ScaleType4KindE0ELNS_15FloatRoundStyleE2ESK_EENS1_15EpilogueDefaultEEEEEvvEEEEvNT_6ParamsE:
        .type           _ZN7cutlass13device_kernelINS_4gemm6kernel13GemmUniversalIN4cute5tupleIJiiiiEEENS1_10collective13CollectiveMmaINS1_34MainloopSm90TmaGmmaWarpSpecializedILi3ENS5_IJNS4_1CILi2EEENSA_ILi1EEESC_EEENS1_35KernelTmaWarpSpecializedCooperativeEEENS5_IJNSA_ILi128EEENSA_ILi64EEENSA_ILi32EEEEEENS_6half_tENS5_IJlSC_lEEESK_SL_NS4_8TiledMMAINS4_8MMA_AtomIJNS4_4SM904GMMA25MMA_64x64x16_F32F16F16_SSILNSP_5MajorE0ELSR_0ELNSP_7ScaleInE1ELSS_1EEEEEENS4_6LayoutISD_NS5_IJSC_NSA_ILi0EEESW_EEEEENS5_IJNS4_10UnderscoreESZ_SZ_EEEEENS4_13SM90_TMA_LOADENS4_14ComposedLayoutINS4_7SwizzleILi2ELi4ELi3EEENS4_18smem_ptr_flag_bitsILi16EEENSV_INS5_IJNSA_ILi8EEESI_EEENS5_IJSI_SC_EEEEEEEvNS4_8identityENS4_23SM90_TMA_LOAD_MULTICASTES1C_vS1D_EENS_8epilogue10collective6detail29Sm90TmaWarpSpecializedAdapterINS1H_15DefaultEpilogueISK_SL_SL_NS1G_6thread17LinearCombinationISK_Li1EffLNS1L_9ScaleType4KindE0ELNS_15FloatRoundStyleE2ESK_EENS1_15EpilogueDefaultEEEEEvvEEEEvNT_6ParamsE,@function
        .size           _ZN7cutlass13device_kernelINS_4gemm6kernel13GemmUniversalIN4cute5tupleIJiiiiEEENS1_10collective13CollectiveMmaINS1_34MainloopSm90TmaGmmaWarpSpecializedILi3ENS5_IJNS4_1CILi2EEENSA_ILi1EEESC_EEENS1_35KernelTmaWarpSpecializedCooperativeEEENS5_IJNSA_ILi128EEENSA_ILi64EEENSA_ILi32EEEEEENS_6half_tENS5_IJlSC_lEEESK_SL_NS4_8TiledMMAINS4_8MMA_AtomIJNS4_4SM904GMMA25MMA_64x64x16_F32F16F16_SSILNSP_5MajorE0ELSR_0ELNSP_7ScaleInE1ELSS_1EEEEEENS4_6LayoutISD_NS5_IJSC_NSA_ILi0EEESW_EEEEENS5_IJNS4_10UnderscoreESZ_SZ_EEEEENS4_13SM90_TMA_LOADENS4_14ComposedLayoutINS4_7SwizzleILi2ELi4ELi3EEENS4_18smem_ptr_flag_bitsILi16EEENSV_INS5_IJNSA_ILi8EEESI_EEENS5_IJSI_SC_EEEEEEEvNS4_8identityENS4_23SM90_TMA_LOAD_MULTICASTES1C_vS1D_EENS_8epilogue10collective6detail29Sm90TmaWarpSpecializedAdapterINS1H_15DefaultEpilogueISK_SL_SL_NS1G_6thread17LinearCombinationISK_Li1EffLNS1L_9ScaleType4KindE0ELNS_15FloatRoundStyleE2ESK_EENS1_15EpilogueDefaultEEEEEvvEEEEvNT_6ParamsE,(.L_x_133 - _ZN7cutlass13device_kernelINS_4gemm6kernel13GemmUniversalIN4cute5tupleIJiiiiEEENS1_10collective13CollectiveMmaINS1_34MainloopSm90TmaGmmaWarpSpecializedILi3ENS5_IJNS4_1CILi2EEENSA_ILi1EEESC_EEENS1_35KernelTmaWarpSpecializedCooperativeEEENS5_IJNSA_ILi128EEENSA_ILi64EEENSA_ILi32EEEEEENS_6half_tENS5_IJlSC_lEEESK_SL_NS4_8TiledMMAINS4_8MMA_AtomIJNS4_4SM904GMMA25MMA_64x64x16_F32F16F16_SSILNSP_5MajorE0ELSR_0ELNSP_7ScaleInE1ELSS_1EEEEEENS4_6LayoutISD_NS5_IJSC_NSA_ILi0EEESW_EEEEENS5_IJNS4_10UnderscoreESZ_SZ_EEEEENS4_13SM90_TMA_LOADENS4_14ComposedLayoutINS4_7SwizzleILi2ELi4ELi3EEENS4_18smem_ptr_flag_bitsILi16EEENSV_INS5_IJNSA_ILi8EEESI_EEENS5_IJSI_SC_EEEEEEEvNS4_8identityENS4_23SM90_TMA_LOAD_MULTICASTES1C_vS1D_EENS_8epilogue10collective6detail29Sm90TmaWarpSpecializedAdapterINS1H_15DefaultEpilogueISK_SL_SL_NS1G_6thread17LinearCombinationISK_Li1EffLNS1L_9ScaleType4KindE0ELNS_15FloatRoundStyleE2ESK_EENS1_15EpilogueDefaultEEEEEvvEEEEvNT_6ParamsE)
        .other          _ZN7cutlass13device_kernelINS_4gemm6kernel13GemmUniversalIN4cute5tupleIJiiiiEEENS1_10collective13CollectiveMmaINS1_34MainloopSm90TmaGmmaWarpSpecializedILi3ENS5_IJNS4_1CILi2EEENSA_ILi1EEESC_EEENS1_35KernelTmaWarpSpecializedCooperativeEEENS5_IJNSA_ILi128EEENSA_ILi64EEENSA_ILi32EEEEEENS_6half_tENS5_IJlSC_lEEESK_SL_NS4_8TiledMMAINS4_8MMA_AtomIJNS4_4SM904GMMA25MMA_64x64x16_F32F16F16_SSILNSP_5MajorE0ELSR_0ELNSP_7ScaleInE1ELSS_1EEEEEENS4_6LayoutISD_NS5_IJSC_NSA_ILi0EEESW_EEEEENS5_IJNS4_10UnderscoreESZ_SZ_EEEEENS4_13SM90_TMA_LOADENS4_14ComposedLayoutINS4_7SwizzleILi2ELi4ELi3EEENS4_18smem_ptr_flag_bitsILi16EEENSV_INS5_IJNSA_ILi8EEESI_EEENS5_IJSI_SC_EEEEEEEvNS4_8identityENS4_23SM90_TMA_LOAD_MULTICASTES1C_vS1D_EENS_8epilogue10collective6detail29Sm90TmaWarpSpecializedAdapterINS1H_15DefaultEpilogueISK_SL_SL_NS1G_6thread17LinearCombinationISK_Li1EffLNS1L_9ScaleType4KindE0ELNS_15FloatRoundStyleE2ESK_EENS1_15EpilogueDefaultEEEEEvvEEEEvNT_6ParamsE,@"STO_CUDA_ENTRY STV_DEFAULT"
_ZN7cutlass13device_kernelINS_4gemm6kernel13GemmUniversalIN4cute5tupleIJiiiiEEENS1_10collective13CollectiveMmaINS1_34MainloopSm90TmaGmmaWarpSpecializedILi3ENS5_IJNS4_1CILi2EEENSA_ILi1EEESC_EEENS1_35KernelTmaWarpSpecializedCooperativeEEENS5_IJNSA_ILi128EEENSA_ILi64EEENSA_ILi32EEEEEENS_6half_tENS5_IJlSC_lEEESK_SL_NS4_8TiledMMAINS4_8MMA_AtomIJNS4_4SM904GMMA25MMA_64x64x16_F32F16F16_SSILNSP_5MajorE0ELSR_0ELNSP_7ScaleInE1ELSS_1EEEEEENS4_6LayoutISD_NS5_IJSC_NSA_ILi0EEESW_EEEEENS5_IJNS4_10UnderscoreESZ_SZ_EEEEENS4_13SM90_TMA_LOADENS4_14ComposedLayoutINS4_7SwizzleILi2ELi4ELi3EEENS4_18smem_ptr_flag_bitsILi16EEENSV_INS5_IJNSA_ILi8EEESI_EEENS5_IJSI_SC_EEEEEEEvNS4_8identityENS4_23SM90_TMA_LOAD_MULTICASTES1C_vS1D_EENS_8epilogue10collective6detail29Sm90TmaWarpSpecializedAdapterINS1H_15DefaultEpilogueISK_SL_SL_NS1G_6thread17LinearCombinationISK_Li1EffLNS1L_9ScaleType4KindE0ELNS_15FloatRoundStyleE2ESK_EENS1_15EpilogueDefaultEEEEEvvEEEEvNT_6ParamsE:
[----:B------:R-:W0:Y:S01]  /*0000*/  LDC R1, c[0x0][0x28] ;  /* 0x00000a00ff017b82 */ /* 0x000e220000000800 */
[----:B------:R-:W1:Y:S01]  /*0010*/  S2R R18, SR_TID.X ;  /* 0x0000000000127919 */ /* 0x000e620000002100 */
[----:B------:R-:W-:Y:S01]  /*0020*/  ELECT P0, URZ, PT ;  /* 0x00000000003f782f */ /* 0x000fe20003800000 */
[----:B------:R-:W-:Y:S01]  /*0030*/  BSSY B0, `(.L_x_0) ;  /* 0x000000f000007945 */ /* 0x000fe20003800000 */
[--C-:B-1----:R-:W-:Y:S02]  /*0040*/  SHF.R.U32.HI R0, RZ, 0x5, R18.reuse ;  /* 0x00000005ff007819 */ /* 0x102fe40000011612 */
[----:B------:R-:W-:-:S03]  /*0050*/  SHF.R.U32.HI R3, RZ, 0x7, R18 ;  /* 0x00000007ff037819 */ /* 0x000fc60000011612 */
[----:B------:R-:W1:Y:S04]  /*0060*/  SHFL.IDX PT, R2, R0, RZ, 0x1f ;  /* 0x00001fff00027589 */ /* 0x000e6800000e0000 */
[----:B------:R2:W3:Y:S01]  /*0070*/  SHFL.IDX PT, R5, R3, RZ, 0x1f ;  /* 0x00001fff03057589 */ /* 0x0004e200000e0000 */
[----:B-1----:R-:W-:-:S13]  /*0080*/  ISETP.NE.OR P0, PT, R2, RZ, !P0 ;  /* 0x000000ff0200720c */ /* 0x002fda0004705670 */
[----:B0-23--:R-:W-:Y:S05]  /*0090*/  @P0 BRA `(.L_x_1) ;  /* 0x0000000000200947 */ /* 0x00dfea0003800000 */
[----:B------:R-:W-:Y:S02]  /*00a0*/  ULDC.64 UR4, c[0x0][0x198] ;  /* 0x0000660000047ab9 */ /* 0x000fe40000000a00 */
[----:B------:R-:W-:Y:S02]  /*00b0*/  UIADD3 UR6, UP0, UR4, 0xf0, URZ ;  /* 0x000000f004067890 */ /* 0x000fe4000ff1e03f */
[----:B------:R-:W-:Y:S02]  /*00c0*/  UIADD3 UR4, UP1, UR4, 0x1f0, URZ ;  /* 0x000001f004047890 */ /* 0x000fe4000ff3e03f */
[----:B------:R-:W-:Y:S02]  /*00d0*/  UIADD3.X UR7, URZ, UR5, URZ, UP0, !UPT ;  /* 0x000000053f077290 */ /* 0x000fe400087fe43f */
[----:B------:R-:W-:-:S07]  /*00e0*/  UIADD3.X UR5, URZ, UR5, URZ, UP1, !UPT ;  /* 0x000000053f057290 */ /* 0x000fce0008ffe43f */
[----:B------:R0:W-:Y:S02]  /*00f0*/  UTMACCTL.PF [UR6] ;  /* 0x00000000060079b9 */ /* 0x0001e40008040000 */
[----:B------:R0:W-:Y:S02]  /*0100*/  UTMACCTL.PF [UR4] ;  /* 0x00000000040079b9 */ /* 0x0001e40008040000 */
[----:B0-----:R-:W-:Y:S01]  /*0110*/  NOP ;  /* 0x0000000000007918 */ /* 0x001fe20000000000 */
.L_x_1:
[----:B------:R-:W-:Y:S05]  /*0120*/  BSYNC B0 ;  /* 0x0000000000007941 */ /* 0x000fea0003800000 */
.L_x_0:
[----:B------:R-:W0:Y:S02]  /*0130*/  SHFL.IDX PT, R3, R0, RZ, 0x1f ;  /* 0x00001fff00037589 */ /* 0x000e2400000e0000 */
[----:B0-----:R-:W-:-:S13]  /*0140*/  ISETP.NE.AND P0, PT, R3, RZ, PT ;  /* 0x000000ff0300720c */ /* 0x001fda0003f05270 */
[----:B------:R-:W-:Y:S05]  /*0150*/  @P0 BRA `(.L_x_2) ;  /* 0x0000000000500947 */ /* 0x000fea0003800000 */
[----:B------:R-:W0:Y:S01]  /*0160*/  S2UR UR8, SR_CgaCtaId ;  /* 0x00000000000879c3 */ /* 0x000e220000008800 */
[----:B------:R-:W-:Y:S01]  /*0170*/  UMOV UR4, 0x400 ;  /* 0x0000040000047882 */ /* 0x000fe20000000000 */
[----:B------:R-:W-:Y:S01]  /*0180*/  UMOV UR5, 0x1 ;  /* 0x0000000100057882 */ /* 0x000fe20000000000 */
[----:B------:R-:W-:Y:S01]  /*0190*/  UMOV UR6, 0x4 ;  /* 0x0000000400067882 */ /* 0x000fe20000000000 */
[----:B------:R-:W-:Y:S01]  /*01a0*/  ELECT P0, URZ, PT ;  /* 0x00000000003f782f */ /* 0x000fe20003800000 */
[----:B------:R-:W-:-:S04]  /*01b0*/  UIADD3 UR6, -UR6, 0x100000, URZ ;  /* 0x0010000006067890 */ /* 0x000fc8000fffe13f */
[----:B------:R-:W-:Y:S02]  /*01c0*/  USHF.L.U32 UR7, UR6, 0xb, URZ ;  /* 0x0000000b06077899 */ /* 0x000fe4000800063f */
[----:B------:R-:W-:Y:S02]  /*01d0*/  USHF.L.U32 UR6, UR6, 0x1, URZ ;  /* 0x0000000106067899 */ /* 0x000fe4000800063f */
[----:B0-----:R-:W-:Y:S02]  /*01e0*/  ULEA UR8, UR8, UR4, 0x18 ;  /* 0x0000000408087291 */ /* 0x001fe4000f8ec03f */
[----:B------:R-:W-:-:S04]  /*01f0*/  UIADD3 UR4, -UR5, 0x100000, URZ ;  /* 0x0010000005047890 */ /* 0x000fc8000fffe13f */
[----:B------:R-:W-:Y:S02]  /*0200*/  USHF.L.U32 UR5, UR4, 0xb, URZ ;  /* 0x0000000b04057899 */ /* 0x000fe4000800063f */
[----:B------:R-:W-:Y:S01]  /*0210*/  USHF.L.U32 UR4, UR4, 0x1, URZ ;  /* 0x0000000104047899 */ /* 0x000fe2000800063f */
[----:B------:R-:W0:Y:S11]  /*0220*/  FENCE.VIEW.ASYNC.S ;  /* 0x00000000000073c6 */ /* 0x000e360000000000 */
[----:B0-----:R0:W1:Y:S01]  /*0230*/  SYNCS.EXCH.64 URZ, [UR8], UR4 ;  /* 0x00000004083f75b2 */ /* 0x0010620008000100 */
[----:B------:R0:W2:Y:S01]  /*0240*/  SYNCS.EXCH.64 URZ, [UR8+0x18], UR6 ;  /* 0x00001806083f75b2 */ /* 0x0000a20008000100 */
[----:B------:R0:W3:Y:S01]  /*0250*/  SYNCS.EXCH.64 URZ, [UR8+0x8], UR4 ;  /* 0x00000804083f75b2 */ /* 0x0000e20008000100 */
[----:B------:R0:W4:Y:S01]  /*0260*/  SYNCS.EXCH.64 URZ, [UR8+0x20], UR6 ;  /* 0x00002006083f75b2 */ /* 0x0001220008000100 */
[----:B------:R0:W0:Y:S01]  /*0270*/  SYNCS.EXCH.64 URZ, [UR8+0x10], UR4 ;  /* 0x00001004083f75b2 */ /* 0x0000220008000100 */
[----:B------:R0:W0:Y:S01]  /*0280*/  SYNCS.EXCH.64 URZ, [UR8+0x28], UR6 ;  /* 0x00002806083f75b2 */ /* 0x0000220008000100 */
[----:B------:R-:W-:Y:S01]  /*0290*/  NOP ;  /* 0x0000000000007918 */ /* 0x000fe20000000000 */
.L_x_2:
[----:B------:R-:W-:Y:S01]  /*02a0*/  SHF.R.S32.HI R7, RZ, 0x1f, R18 ;  /* 0x0000001fff077819 */ /* 0x000fe20000011412 */
[----:B------:R-:W5:Y:S01]  /*02b0*/  SHFL.IDX PT, R0, R0, RZ, 0x1f ;  /* 0x00001fff00007589 */ /* 0x000f6200000e0000 */
[----:B0-----:R-:W0:Y:S01]  /*02c0*/  S2UR UR8, SR_CTAID.X ;  /* 0x00000000000879c3 */ /* 0x001e220000002500 */
[----:B------:R-:W-:Y:S02]  /*02d0*/  ELECT P0, URZ, PT ;  /* 0x00000000003f782f */ /* 0x000fe40003800000 */
[----:B------:R-:W-:Y:S01]  /*02e0*/  LEA.HI R7, R7, R18, RZ, 0x7 ;  /* 0x0000001207077211 */ /* 0x000fe200078f38ff */
[----:B------:R-:W1:Y:S01]  /*02f0*/  S2R R4, SR_CTAID.Y ;  /* 0x0000000000047919 */ /* 0x000e620000002600 */
[----:B------:R-:W-:Y:S01]  /*0300*/  SHF.R.S32.HI R8, RZ, 0x1f, R3 ;  /* 0x0000001fff087819 */ /* 0x000fe20000011403 */
[----:B------:R-:W-:Y:S01]  /*0310*/  ULDC UR4, c[0x0][0x150] ;  /* 0x0000540000047ab9 */ /* 0x000fe20000000800 */
[----:B------:R-:W-:Y:S01]  /*0320*/  LOP3.LUT R7, R7, 0xffffff80, RZ, 0xc0, !PT ;  /* 0xffffff8007077812 */ /* 0x000fe200078ec0ff */
[----:B------:R-:W-:Y:S01]  /*0330*/  NOP ;  /* 0x0000000000007918 */ /* 0x000fe20000000000 */
[----:B------:R-:W-:Y:S01]  /*0340*/  LEA.HI R8, R8, R3, RZ, 0x2 ;  /* 0x0000000308087211 */ /* 0x000fe200078f10ff */
[----:B------:R-:W2:Y:S01]  /*0350*/  LDC R10, c[0x0][0x144] ;  /* 0x00005100ff0a7b82 */ /* 0x000ea20000000800 */
[----:B------:R-:W-:Y:S01]  /*0360*/  NOP ;  /* 0x0000000000007918 */ /* 0x000fe20000000000 */
[----:B------:R-:W-:Y:S01]  /*0370*/  IMAD.IADD R6, R18, 0x1, -R7 ;  /* 0x0000000112067824 */ /* 0x000fe200078e0a07 */
[----:B------:R-:W-:Y:S01]  /*0380*/  LOP3.LUT R8, R8, 0x3ffffffc, RZ, 0xc0, !PT ;  /* 0x3ffffffc08087812 */ /* 0x000fe200078ec0ff */
[----:B------:R-:W-:Y:S01]  /*0390*/  IMAD.MOV.U32 R23, RZ, RZ, 0x1 ;  /* 0x00000001ff177424 */ /* 0x000fe200078e00ff */
[----:B------:R-:W-:-:S02]  /*03a0*/  ISETP.NE.AND P3, PT, R5, RZ, PT ;  /* 0x000000ff0500720c */ /* 0x000fc40003f65270 */
[----:B------:R-:W-:Y:S01]  /*03b0*/  SHF.R.S32.HI R7, RZ, 0x1f, R6 ;  /* 0x0000001fff077819 */ /* 0x000fe20000011406 */
[----:B------:R-:W-:Y:S01]  /*03c0*/  IMAD.IADD R8, R3, 0x1, -R8 ;  /* 0x0000000103087824 */ /* 0x000fe200078e0a08 */
[----:B------:R-:W3:Y:S02]  /*03d0*/  LDC R13, c[0x0][0x140] ;  /* 0x00005000ff0d7b82 */ /* 0x000ee40000000800 */
[----:B------:R-:W-:Y:S02]  /*03e0*/  LEA.HI R7, R7, R6, RZ, 0x3 ;  /* 0x0000000607077211 */ /* 0x000fe400078f18ff */
[----:B-----5:R-:W-:Y:S02]  /*03f0*/  ISETP.NE.OR P0, PT, R0, RZ, !P0 ;  /* 0x000000ff0000720c */ /* 0x020fe40004705670 */
[--C-:B------:R-:W-:Y:S02]  /*0400*/  SHF.R.S32.HI R0, RZ, 0x3, R7.reuse ;  /* 0x00000003ff007819 */ /* 0x100fe40000011407 */
[----:B------:R-:W-:-:S02]  /*0410*/  SHF.R.S32.HI R7, RZ, 0x1f, R7 ;  /* 0x0000001fff077819 */ /* 0x000fc40000011407 */
[----:B0-----:R-:W-:Y:S02]  /*0420*/  I2FP.F32.U32 R9, UR8 ;  /* 0x0000000800097c45 */ /* 0x001fe40008201000 */
[----:B------:R-:W-:-:S03]  /*0430*/  LEA.HI R7, R7, R0, RZ, 0x2 ;  /* 0x0000000007077211 */ /* 0x000fc600078f10ff */
[----:B------:R-:W-:Y:S01]  /*0440*/  FMUL R9, R9, UR4 ;  /* 0x0000000409097c20 */ /* 0x000fe20008400000 */
[----:B------:R-:W-:Y:S01]  /*0450*/  LOP3.LUT R7, R7, 0xfffffffc, RZ, 0xc0, !PT ;  /* 0xfffffffc07077812 */ /* 0x000fe200078ec0ff */
[----:B------:R-:W-:Y:S01]  /*0460*/  VOTEU.ALL UP0, P0 ;  /* 0x00000000003f7886 */ /* 0x000fe20000000000 */
[----:B-1----:R-:W-:Y:S01]  /*0470*/  I2FP.F32.U32 R3, R4 ;  /* 0x0000000400037245 */ /* 0x002fe20000201000 */
[----:B------:R-:W-:Y:S01]  /*0480*/  ULDC UR4, c[0x0][0x154] ;  /* 0x0000550000047ab9 */ /* 0x000fe20000000800 */
[----:B------:R-:W-:Y:S01]  /*0490*/  VOTEU.ALL UP1, P0 ;  /* 0x00000000003f7886 */ /* 0x000fe20000020000 */
[----:B------:R-:W0:Y:S01]  /*04a0*/  F2I.U32.TRUNC.NTZ R9, R9 ;  /* 0x0000000900097305 */ /* 0x000e22000020f000 */
[----:B------:R-:W-:Y:S01]  /*04b0*/  IMAD.IADD R7, R0, 0x1, -R7 ;  /* 0x0000000100077824 */ /* 0x000fe200078e0a07 */
[----:B------:R-:W1:Y:S01]  /*04c0*/  @!UP0 S2UR UR7, SR_CgaCtaId ;  /* 0x00000000000789c3 */ /* 0x000e620000008800 */
[----:B------:R-:W-:Y:S01]  /*04d0*/  FMUL R12, R3, UR4 ;  /* 0x00000004030c7c20 */ /* 0x000fe20008400000 */
[----:B------:R-:W-:Y:S01]  /*04e0*/  UMOV UR4, 0x20 ;  /* 0x0000002000047882 */ /* 0x000fe20000000000 */
[----:B------:R-:W-:Y:S01]  /*04f0*/  IMAD R8, R8, 0x4, R7 ;  /* 0x0000000408087824 */ /* 0x000fe200078e0207 */
[----:B------:R-:W-:Y:S01]  /*0500*/  @!UP0 UMOV UR6, 0x400 ;  /* 0x0000040000068882 */ /* 0x000fe20000000000 */
[----:B------:R-:W-:-:S04]  /*0510*/  @!UP0 UIADD3 UR4, -UR4, 0x100000, URZ ;  /* 0x0010000004048890 */ /* 0x000fc8000fffe13f */
[----:B------:R-:W-:Y:S02]  /*0520*/  @!UP0 USHF.L.U32 UR5, UR4, 0xb, URZ ;  /* 0x0000000b04058899 */ /* 0x000fe4000800063f */
[----:B------:R-:W-:Y:S01]  /*0530*/  @!UP0 USHF.L.U32 UR4, UR4, 0x1, URZ ;  /* 0x0000000104048899 */ /* 0x000fe2000800063f */
[----:B---3--:R-:W-:Y:S01]  /*0540*/  ISETP.EQ.U32.AND P2, PT, R13, 0x1, PT ;  /* 0x000000010d00780c */ /* 0x008fe20003f42070 */
[----:B------:R-:W3:Y:S01]  /*0550*/  F2I.U32.TRUNC.NTZ R12, R12 ;  /* 0x0000000c000c7305 */ /* 0x000ee2000020f000 */
[----:B------:R-:W-:Y:S01]  /*0560*/  LEA.HI R0, R8, R8, RZ, 0x1 ;  /* 0x0000000808007211 */ /* 0x000fe200078f08ff */
[----:B------:R-:W5:Y:S03]  /*0570*/  LDC R7, c[0x0][0x148] ;  /* 0x00005200ff077b82 */ /* 0x000f660000000800 */
[----:B------:R-:W-:Y:S01]  /*0580*/  LOP3.LUT R11, R0, 0xfffffffe, RZ, 0xc0, !PT ;  /* 0xfffffffe000b7812 */ /* 0x000fe200078ec0ff */
[----:B0-----:R-:W-:Y:S01]  /*0590*/  IMAD.MOV R15, RZ, RZ, -R9 ;  /* 0x000000ffff0f7224 */ /* 0x001fe200078e0a09 */
[----:B------:R-:W-:-:S03]  /*05a0*/  SHF.R.S32.HI R9, RZ, 0x1f, R2 ;  /* 0x0000001fff097819 */ /* 0x000fc60000011402 */
[----:B--2---:R-:W-:Y:S01]  /*05b0*/  IMAD R3, R10, R15, UR8 ;  /* 0x000000080a037e24 */ /* 0x004fe2000f8e020f */
[----:B------:R-:W-:Y:S01]  /*05c0*/  LEA.HI R9, R9, R2, RZ, 0x2 ;  /* 0x0000000209097211 */ /* 0x000fe200078f10ff */
[C---:B------:R-:W-:Y:S02]  /*05d0*/  IMAD.IADD R0, R8.reuse, 0x1, -R11 ;  /* 0x0000000108007824 */ /* 0x040fe400078e0a0b */
[----:B------:R-:W-:Y:S01]  /*05e0*/  IMAD.SHL.U32 R11, R8, 0x4, RZ ;  /* 0x00000004080b7824 */ /* 0x000fe200078e00ff */
[----:B------:R-:W-:Y:S01]  /*05f0*/  LOP3.LUT R9, R9, 0xfffffffc, RZ, 0xc0, !PT ;  /* 0xfffffffc09097812 */ /* 0x000fe200078ec0ff */
[----:B---3--:R-:W-:Y:S01]  /*0600*/  IMAD.MOV R24, RZ, RZ, -R12 ;  /* 0x000000ffff187224 */ /* 0x008fe200078e0a0c */
[----:B------:R-:W-:Y:S01]  /*0610*/  ISETP.NE.AND P4, PT, R0, R3, PT ;  /* 0x000000030000720c */ /* 0x000fe20003f85270 */
[----:B-1----:R-:W-:Y:S01]  /*0620*/  @!UP0 ULEA UR6, UR7, UR6, 0x18 ;  /* 0x0000000607068291 */ /* 0x002fe2000f8ec03f */
[----:B------:R-:W-:Y:S01]  /*0630*/  LOP3.LUT R22, R8, 0xc, R11, 0x78, !PT ;  /* 0x0000000c08167812 */ /* 0x000fe200078e780b */
[----:B------:R-:W-:Y:S01]  /*0640*/  IMAD.IADD R0, R2, 0x1, -R9 ;  /* 0x0000000102007824 */ /* 0x000fe200078e0a09 */
[----:B------:R-:W-:Y:S01]  /*0650*/  VOTEU.ALL UP0, P0 ;  /* 0x00000000003f7886 */ /* 0x000fe20000000000 */
[----:B------:R-:W-:Y:S01]  /*0660*/  LOP3.LUT P0, RZ, R6, 0x7, RZ, 0xc0, !PT ;  /* 0x0000000706ff7812 */ /* 0x000fe2000780c0ff */
[----:B------:R-:W-:-:S02]  /*0670*/  VIADD R6, R5, 0xffffffff ;  /* 0xffffffff05067836 */ /* 0x000fc40000000000 */
[----:B------:R-:W-:Y:S01]  /*0680*/  ISETP.NE.AND P1, PT, R0, 0x3, PT ;  /* 0x000000030000780c */ /* 0x000fe20003f25270 */
[----:B-----5:R-:W-:Y:S01]  /*0690*/  IMAD R9, R7, R24, R4 ;  /* 0x0000001807097224 */ /* 0x020fe200078e0204 */
[----:B------:R-:W-:Y:S02]  /*06a0*/  ISETP.LT.U32.AND P0, PT, R22, 0x2, !P0 ;  /* 0x000000021600780c */ /* 0x000fe40004701070 */
[----:B------:R-:W-:Y:S01]  /*06b0*/  ISETP.EQ.OR P1, PT, R0, RZ, !P1 ;  /* 0x000000ff0000720c */ /* 0x000fe20004f22670 */
[----:B------:R-:W0:Y:S02]  /*06c0*/  FENCE.VIEW.ASYNC.S ;  /* 0x00000000000073c6 */ /* 0x000e240000000000 */
[----:B0-----:R0:W1:Y:S01]  /*06d0*/  @!UP0 SYNCS.EXCH.64 URZ, [UR6+0x40], UR4 ;  /* 0x00004004063f85b2 */ /* 0x0010620008000100 */
[----:B------:R-:W-:Y:S02]  /*06e0*/  @P4 LEA.HI R2, R22, R22, RZ, 0x1 ;  /* 0x0000001616024211 */ /* 0x000fe400078f08ff */
[----:B------:R-:W-:-:S02]  /*06f0*/  ISETP.EQ.AND P1, PT, R5, RZ, P1 ;  /* 0x000000ff0500720c */ /* 0x000fc40000f22270 */
[----:B------:R-:W-:Y:S02]  /*0700*/  @P4 SHF.R.S32.HI R2, RZ, 0x1, R2 ;  /* 0x00000001ff024819 */ /* 0x000fe40000011402 */
[----:B------:R-:W-:Y:S02]  /*0710*/  ISETP.GE.U32.AND P6, PT, R6, 0x2, PT ;  /* 0x000000020600780c */ /* 0x000fe40003fc6070 */
[----:B------:R-:W-:Y:S02]  /*0720*/  @P4 ISETP.NE.AND P5, PT, R2, R9, PT ;  /* 0x000000090200420c */ /* 0x000fe40003fa5270 */
[----:B------:R-:W-:Y:S02]  /*0730*/  SEL R2, RZ, 0x1, !P0 ;  /* 0x00000001ff027807 */ /* 0x000fe40004000000 */
[----:B------:R-:W-:Y:S02]  /*0740*/  @P4 SEL R23, RZ, 0x1, P5 ;  /* 0x00000001ff174807 */ /* 0x000fe40002800000 */
[----:B------:R-:W-:Y:S01]  /*0750*/  SEL R19, RZ, 0x1, !P1 ;  /* 0x00000001ff137807 */ /* 0x000fe20004800000 */
[----:B------:R0:W2:Y:S01]  /*0760*/  @!UP1 SYNCS.EXCH.64 URZ, [UR6+0x48], UR4 ;  /* 0x00004804063f95b2 */ /* 0x0000a20008000100 */
[----:B------:R-:W-:Y:S01]  /*0770*/  LOP3.LUT R23, R23, R2, RZ, 0xc0, !PT ;  /* 0x0000000217177212 */ /* 0x000fe200078ec0ff */
[----:B------:R-:W-:Y:S01]  /*0780*/  NOP ;  /* 0x0000000000007918 */ /* 0x000fe20000000000 */
[----:B------:R-:W-:Y:S01]  /*0790*/  SEL R19, R19, 0x2, P6 ;  /* 0x0000000213137807 */ /* 0x000fe20003000000 */
[----:B------:R-:W-:Y:S06]  /*07a0*/  @!P2 BRA `(.L_x_3) ;  /* 0x000000000008a947 */ /* 0x000fec0003800000 */
[----:B-12-4-:R-:W-:Y:S01]  /*07b0*/  UCGABAR_ARV ;  /* 0x00000000000079c7 */ /* 0x016fe20008000000 */
[----:B------:R-:W-:Y:S05]  /*07c0*/  BRA `(.L_x_4) ;  /* 0x0000000000047947 */ /* 0x000fea0003800000 */
.L_x_3:
[----:B-12-4-:R-:W-:Y:S01]  /*07d0*/  NOP ;  /* 0x0000000000007918 */ /* 0x016fe20000000000 */
.L_x_4:
[----:B------:R-:W1:Y:S01]  /*07e0*/  LDC R2, c[0x0][0x65c] ;  /* 0x00019700ff027b82 */ /* 0x000e620000000800 */
[----:B------:R-:W-:Y:S02]  /*07f0*/  IMAD.U32 R8, RZ, RZ, UR8 ;  /* 0x00000008ff087e24 */ /* 0x000fe4000f8e00ff */
[----:B------:R-:W-:Y:S01]  /*0800*/  IMAD.MOV.U32 R9, RZ, RZ, RZ ;  /* 0x000000ffff097224 */ /* 0x000fe200078e00ff */
[----:B-1----:R-:W-:-:S04]  /*0810*/  ISETP.NE.AND P1, PT, R2, 0x1, PT ;  /* 0x000000010200780c */ /* 0x002fc80003f25270 */
[----:B------:R-:W-:-:S09]  /*0820*/  P2R R5, PR, RZ, 0x2 ;  /* 0x00000002ff057803 */ /* 0x000fd20000000000 */
[----:B------:R-:W1:Y:S01]  /*0830*/  @P1 LDC R17, c[0x0][0x10] ;  /* 0x00000400ff111b82 */ /* 0x000e620000000800 */
[----:B------:R-:W-:Y:S02]  /*0840*/  @P1 IMAD.MOV.U32 R5, RZ, RZ, RZ ;  /* 0x000000ffff051224 */ /* 0x000fe400078e00ff */
[----:B------:R-:W-:-:S05]  /*0850*/  @P1 IMAD.MOV.U32 R13, RZ, RZ, RZ ;  /* 0x000000ffff0d1224 */ /* 0x000fca00078e00ff */
[----:B------:R-:W2:Y:S01]  /*0860*/  @!P1 LDC R11, c[0x0][0xc] ;  /* 0x00000300ff0b9b82 */ /* 0x000ea20000000800 */
[----:B-1----:R-:W-:-:S04]  /*0870*/  @P1 IMAD.WIDE.U32 R16, R17, UR8, R4 ;  /* 0x0000000811101c25 */ /* 0x002fc8000f8e0004 */
[----:B------:R-:W-:Y:S02]  /*0880*/  @P1 IMAD.IADD R17, R17, 0x1, R13 ;  /* 0x0000000111111824 */ /* 0x000fe400078e020d */
[----:B--2---:R-:W-:-:S04]  /*0890*/  @!P1 IMAD.WIDE.U32 R8, R4, R11, R8 ;  /* 0x0000000b04089225 */ /* 0x004fc800078e0008 */
[----:B------:R-:W-:Y:S02]  /*08a0*/  @!P1 IMAD.MOV.U32 R16, RZ, RZ, R8 ;  /* 0x000000ffff109224 */ /* 0x000fe400078e0008 */
[----:B------:R-:W-:Y:S01]  /*08b0*/  @!P1 IMAD.MOV.U32 R17, RZ, RZ, R9 ;  /* 0x000000ffff119224 */ /* 0x000fe200078e0009 */
[----:B------:R-:W-:Y:S06]  /*08c0*/  @!P2 BRA `(.L_x_5) ;  /* 0x00000000000ca947 */ /* 0x000fec0003800000 */
[----:B------:R-:W-:Y:S01]  /*08d0*/  UCGABAR_WAIT ;  /* 0x0000000000007dc7 */ /* 0x000fe20008000000 */
[----:B------:R-:W-:Y:S01]  /*08e0*/  CCTL.IVALL ;  /* 0x00000000ff00798f */ /* 0x000fe20002000000 */
[----:B------:R-:W-:Y:S05]  /*08f0*/  BRA `(.L_x_6) ;  /* 0x0000000000047947 */ /* 0x000fea0003800000 */
.L_x_5:
[----:B------:R-:W-:Y:S06]  /*0900*/  BAR.SYNC.DEFER_BLOCKING 0x0 ;  /* 0x0000000000007b1d */ /* 0x000fec0000010000 */
.L_x_6:
[----:B------:R-:W-:Y:S05]  /*0910*/  @!P3 BRA `(.L_x_7) ;  /* 0x0000003c009cb947 */ /* 0x000fea0003800000 */
[----:B------:R-:W-:-:S13]  /*0920*/  ISETP.GT.U32.AND P0, PT, R6, 0x1, PT ;  /* 0x000000010600780c */ /* 0x000fda0003f04070 */
[----:B0-----:R-:W-:Y:S05]  /*0930*/  @P0 EXIT ;  /* 0x000000000000094d */ /* 0x001fea0003800000 */
[----:B------:R-:W-:Y:S01]  /*0940*/  ULDC.64 UR4, c[0x0][0x650] ;  /* 0x0001940000047ab9 */ /* 0x000fe20000000a00 */
[----:B------:R-:W-:Y:S01]  /*0950*/  PRMT R0, RZ, 0x7610, R0 ;  /* 0x00007610ff007816 */ /* 0x000fe20000000000 */
[----:B------:R-:W-:Y:S01]  /*0960*/  IMAD.MOV.U32 R60, RZ, RZ, -0x1 ;  /* 0xffffffffff3c7424 */ /* 0x000fe200078e00ff */
[----:B------:R-:W-:Y:S01]  /*0970*/  ISETP.GE.U32.AND P0, PT, R16, UR4, PT ;  /* 0x0000000410007c0c */ /* 0x000fe2000bf06070 */
[----:B------:R-:W-:Y:S02]  /*0980*/  IMAD.MOV.U32 R61, RZ, RZ, -0x1 ;  /* 0xffffffffff3d7424 */ /* 0x000fe400078e00ff */
[----:B------:R-:W-:Y:S01]  /*0990*/  IMAD.MOV.U32 R59, RZ, RZ, -0x1 ;  /* 0xffffffffff3b7424 */ /* 0x000fe200078e00ff */
[----:B------:R-:W-:-:S13]  /*09a0*/  ISETP.GE.U32.AND.EX P0, PT, R17, UR5, PT, P0 ;  /* 0x0000000511007c0c */ /* 0x000fda000bf06100 */
[----:B------:R-:W-:Y:S05]  /*09b0*/  @P0 BRA `(.L_x_8) ;  /* 0x0000000400280947 */ /* 0x000fea0003800000 */
[----:B------:R-:W0:Y:S01]  /*09c0*/  LDC.64 R20, c[0x0][0x628] ;  /* 0x00018a00ff147b82 */ /* 0x000e220000000a00 */
[----:B------:R-:W-:Y:S02]  /*09d0*/  IMAD.MOV.U32 R8, RZ, RZ, R16 ;  /* 0x000000ffff087224 */ /* 0x000fe400078e0010 */
[----:B------:R-:W-:-:S05]  /*09e0*/  IMAD.MOV.U32 R9, RZ, RZ, R17 ;  /* 0x000000ffff097224 */ /* 0x000fca00078e0011 */
[----:B------:R-:W1:Y:S08]  /*09f0*/  LDC R0, c[0x0][0x630] ;  /* 0x00018c00ff007b82 */ /* 0x000e700000000800 */
[----:B------:R-:W2:Y:S01]  /*0a00*/  LDC.64 R26, c[0x0][0x620] ;  /* 0x00018800ff1a7b82 */ /* 0x000ea20000000a00 */
[----:B0-----:R-:W-:-:S04]  /*0a10*/  ISETP.NE.U32.AND P0, PT, R20, RZ, PT ;  /* 0x000000ff1400720c */ /* 0x001fc80003f05070 */
[----:B------:R-:W-:-:S13]  /*0a20*/  ISETP.NE.AND.EX P0, PT, R21, RZ, PT, P0 ;  /* 0x000000ff1500720c */ /* 0x000fda0003f05300 */
[----:B-12---:R-:W-:Y:S05]  /*0a30*/  @!P0 BRA `(.L_x_9) ;  /* 0x0000000000288947 */ /* 0x006fea0003800000 */
[----:B------:R-:W0:Y:S02]  /*0a40*/  LDC R13, c[0x0][0x634] ;  /* 0x00018d00ff0d7b82 */ /* 0x000e240000000800 */
[----:B0-----:R-:W-:-:S05]  /*0a50*/  IADD3 R13, P0, R16, R13, RZ ;  /* 0x0000000d100d7210 */ /* 0x001fca0007f1e0ff */
[----:B------:R-:W-:-:S04]  /*0a60*/  IMAD.X R15, RZ, RZ, R17, P0 ;  /* 0x000000ffff0f7224 */ /* 0x000fc800000e0611 */
[----:B------:R-:W-:-:S04]  /*0a70*/  IMAD.WIDE.U32 R8, R15, R20, RZ ;  /* 0x000000140f087225 */ /* 0x000fc800078e00ff */
[----:B------:R-:W-:-:S04]  /*0a80*/  IMAD.WIDE.U32 R10, P0, R13, R21, R8 ;  /* 0x000000150d0a7225 */ /* 0x000fc80007800008 */
[----:B------:R-:W-:-:S04]  /*0a90*/  IMAD.WIDE.U32 R8, R13, R20, RZ ;  /* 0x000000140d087225 */ /* 0x000fc800078e00ff */
[----:B------:R-:W-:Y:S01]  /*0aa0*/  IMAD.X R13, RZ, RZ, RZ, P0 ;  /* 0x000000ffff0d7224 */ /* 0x000fe200000e06ff */
[----:B------:R-:W-:Y:S01]  /*0ab0*/  IADD3 RZ, P0, R9, R10, RZ ;  /* 0x0000000a09ff7210 */ /* 0x000fe20007f1e0ff */
[----:B------:R-:W-:-:S04]  /*0ac0*/  IMAD.MOV.U32 R12, RZ, RZ, R11 ;  /* 0x000000ffff0c7224 */ /* 0x000fc800078e000b */
[----:B------:R-:W-:-:S08]  /*0ad0*/  IMAD.WIDE.U32.X R8, R15, R21, R12, P0 ;  /* 0x000000150f087225 */ /* 0x000fd000000e040c */
.L_x_9:
[----:B------:R-:W0:Y:S01]  /*0ae0*/  LDC.64 R20, c[0x0][0x640] ;  /* 0x00019000ff147b82 */ /* 0x000e220000000a00 */
[--C-:B------:R-:W-:Y:S01]  /*0af0*/  SHF.R.U64 R59, R8, R0, R9.reuse ;  /* 0x00000000083b7219 */ /* 0x100fe20000001209 */
[----:B------:R-:W-:Y:S01]  /*0b00*/  IMAD R28, R7, R24, R4 ;  /* 0x00000018071c7224 */ /* 0x000fe200078e0204 */
[----:B------:R-:W-:Y:S01]  /*0b10*/  SHF.R.U32.HI R0, RZ, R0, R9 ;  /* 0x00000000ff007219 */ /* 0x000fe20000011609 */
[----:B------:R-:W-:Y:S01]  /*0b20*/  IMAD.MOV.U32 R25, RZ, RZ, 0x1 ;  /* 0x00000001ff197424 */ /* 0x000fe200078e00ff */
[----:B------:R-:W-:-:S03]  /*0b30*/  IADD3 R5, P0, RZ, -R59, RZ ;  /* 0x8000003bff057210 */ /* 0x000fc60007f1e0ff */
[----:B------:R-:W1:Y:S02]  /*0b40*/  LDC R6, c[0x0][0x618] ;  /* 0x00018600ff067b82 */ /* 0x000e640000000800 */
[----:B------:R-:W-:-:S04]  /*0b50*/  IMAD.X R9, RZ, RZ, ~R0, P0 ;  /* 0x000000ffff097224 */ /* 0x000fc800000e0e00 */
[-C--:B------:R-:W-:Y:S02]  /*0b60*/  IMAD R0, R9, R26.reuse, RZ ;  /* 0x0000001a09007224 */ /* 0x080fe400078e02ff */
[----:B------:R-:W2:Y:S01]  /*0b70*/  LDC R11, c[0x0][0x608] ;  /* 0x00018200ff0b7b82 */ /* 0x000ea20000000800 */
[----:B------:R-:W-:-:S04]  /*0b80*/  IMAD.WIDE.U32 R8, R5, R26, R16 ;  /* 0x0000001a05087225 */ /* 0x000fc800078e0010 */
[----:B------:R-:W-:-:S03]  /*0b90*/  IMAD R5, R5, R27, R0 ;  /* 0x0000001b05057224 */ /* 0x000fc600078e0200 */
[----:B------:R-:W3:Y:S01]  /*0ba0*/  LDC R12, c[0x0][0x658] ;  /* 0x00019600ff0c7b82 */ /* 0x000ee20000000800 */
[----:B0-----:R-:W-:Y:S01]  /*0bb0*/  ISETP.NE.U32.AND P0, PT, R20, RZ, PT ;  /* 0x000000ff1400720c */ /* 0x001fe20003f05070 */
[----:B------:R-:W-:Y:S02]  /*0bc0*/  IMAD.IADD R5, R9, 0x1, R5 ;  /* 0x0000000109057824 */ /* 0x000fe400078e0205 */
[----:B------:R-:W-:Y:S01]  /*0bd0*/  IMAD.MOV.U32 R9, RZ, RZ, -0x1 ;  /* 0xffffffffff097424 */ /* 0x000fe200078e00ff */
[----:B------:R-:W-:-:S03]  /*0be0*/  ISETP.NE.AND.EX P0, PT, R21, RZ, PT, P0 ;  /* 0x000000ff1500720c */ /* 0x000fc60003f05300 */
[----:B------:R-:W0:Y:S01]  /*0bf0*/  LDC R15, c[0x0][0x600] ;  /* 0x00018000ff0f7b82 */ /* 0x000e220000000800 */
[-CC-:B-1----:R-:W-:Y:S02]  /*0c00*/  SHF.R.U64 R13, R8, R6.reuse, R5.reuse ;  /* 0x00000006080d7219 */ /* 0x182fe40000001205 */
[----:B------:R-:W-:-:S05]  /*0c10*/  SHF.R.U32.HI R0, RZ, R6, R5 ;  /* 0x00000006ff007219 */ /* 0x000fca0000011605 */
[----:B------:R-:W1:Y:S01]  /*0c20*/  LDC R14, c[0x0][0x648] ;  /* 0x00019200ff0e7b82 */ /* 0x000e620000000800 */
[-CC-:B--2---:R-:W-:Y:S02]  /*0c30*/  SHF.R.U64 R29, R13, R11.reuse, R0.reuse ;  /* 0x0000000b0d1d7219 */ /* 0x184fe40000001200 */
[----:B------:R-:W-:-:S05]  /*0c40*/  SHF.R.U32.HI R5, RZ, R11, R0 ;  /* 0x0000000bff057219 */ /* 0x000fca0000011600 */
[----:B------:R-:W2:Y:S01]  /*0c50*/  LDC R26, c[0x0][0x638] ;  /* 0x00018e00ff1a7b82 */ /* 0x000ea20000000800 */
[-CC-:B---3--:R-:W-:Y:S02]  /*0c60*/  SHF.R.U64 R24, R29, R12.reuse, R5.reuse ;  /* 0x0000000c1d187219 */ /* 0x188fe40000001205 */
[-C--:B------:R-:W-:Y:S02]  /*0c70*/  SHF.L.U32 R0, R9, R12.reuse, RZ ;  /* 0x0000000c09007219 */ /* 0x080fe400000006ff */
[----:B------:R-:W-:Y:S01]  /*0c80*/  SHF.R.U32.HI R5, RZ, R12, R5 ;  /* 0x0000000cff057219 */ /* 0x000fe20000011605 */
[----:B------:R-:W-:Y:S01]  /*0c90*/  IMAD.MOV.U32 R4, RZ, RZ, R24 ;  /* 0x000000ffff047224 */ /* 0x000fe200078e0018 */
[----:B------:R-:W-:Y:S01]  /*0ca0*/  LOP3.LUT R10, RZ, R0, RZ, 0x33, !PT ;  /* 0x00000000ff0a7212 */ /* 0x000fe200078e33ff */
[----:B------:R-:W3:Y:S01]  /*0cb0*/  LDC R27, c[0x0][0x610] ;  /* 0x00018400ff1b7b82 */ /* 0x000ee20000000800 */
[----:B------:R-:W-:Y:S05]  /*0cc0*/  @!P0 BRA `(.L_x_10) ;  /* 0x0000000000288947 */ /* 0x000fea0003800000 */
[----:B------:R-:W4:Y:S02]  /*0cd0*/  LDC R9, c[0x0][0x64c] ;  /* 0x00019300ff097b82 */ /* 0x000f240000000800 */
[----:B----4-:R-:W-:-:S05]  /*0ce0*/  IADD3 R9, P0, R24, R9, RZ ;  /* 0x0000000918097210 */ /* 0x010fca0007f1e0ff */
        /* <DEDUP_REMOVED lines=8> */
.L_x_10:
[----:B-1----:R-:W-:Y:S01]  /*0d70*/  SHF.R.U64 R4, R4, R14, R5 ;  /* 0x0000000e04047219 */ /* 0x002fe20000001205 */
[----:B0-----:R-:W-:Y:S01]  /*0d80*/  VIADD R6, R15, 0xffffffff ;  /* 0xffffffff0f067836 */ /* 0x001fe20000000000 */
[----:B------:R-:W-:Y:S02]  /*0d90*/  SHF.L.U32 R0, R25, R12, RZ ;  /* 0x0000000c19007219 */ /* 0x000fe400000006ff */
[----:B------:R-:W-:Y:S01]  /*0da0*/  LOP3.LUT R5, R29, R10, RZ, 0xc0, !PT ;  /* 0x0000000a1d057212 */ /* 0x000fe200078ec0ff */
[----:B------:R-:W-:Y:S01]  /*0db0*/  IMAD.MOV R7, RZ, RZ, -R4 ;  /* 0x000000ffff077224 */ /* 0x000fe200078e0a04 */
[----:B------:R-:W-:Y:S02]  /*0dc0*/  SEL R3, R3, R28, !P1 ;  /* 0x0000001c03037207 */ /* 0x000fe40004800000 */
[----:B------:R-:W-:Y:S01]  /*0dd0*/  LOP3.LUT R6, R13, R6, RZ, 0xc0, !PT ;  /* 0x000000060d067212 */ /* 0x000fe200078ec0ff */
[----:B------:R-:W-:Y:S02]  /*0de0*/  IMAD R4, R0, R4, R5 ;  /* 0x0000000400047224 */ /* 0x000fe400078e0205 */
[----:B--2---:R-:W-:-:S02]  /*0df0*/  IMAD R0, R7, R26, R24 ;  /* 0x0000001a07007224 */ /* 0x004fc400078e0218 */
[----:B---3--:R-:W-:Y:S02]  /*0e00*/  IMAD R3, R4, R27, R3 ;  /* 0x0000001b04037224 */ /* 0x008fe400078e0203 */
[----:B------:R-:W-:Y:S02]  /*0e10*/  IMAD R60, R0, R15, R6 ;  /* 0x0000000f003c7224 */ /* 0x000fe400078e0206 */
[----:B------:R-:W-:-:S03]  /*0e20*/  IMAD.MOV.U32 R4, RZ, RZ, 0x1 ;  /* 0x00000001ff047424 */ /* 0x000fc600078e00ff */
[----:B------:R-:W-:Y:S02]  /*0e30*/  SEL R61, R60, R3, !P1 ;  /* 0x000000033c3d7207 */ /* 0x000fe40004800000 */
[----:B------:R-:W-:Y:S02]  /*0e40*/  PRMT R0, R4, 0x7610, R0 ;  /* 0x0000761004007816 */ /* 0x000fe40000000000 */
[----:B------:R-:W-:-:S07]  /*0e50*/  SEL R60, R3, R60, !P1 ;  /* 0x0000003c033c7207 */ /* 0x000fce0004800000 */
.L_x_8:
[----:B------:R-:W-:-:S08]  /*0e60*/  NOP ;  /* 0x0000000000007918 */ /* 0x000fd00000000000 */
[----:B------:R-:W0:Y:S02]  /*0e70*/  USETMAXREG.TRY_ALLOC.CTAPOOL UP0, 0xe8 ;  /* 0x000000e8000079c8 */ /* 0x000e240008000600 */
[----:B0-----:R-:W-:-:S13]  /*0e80*/  PLOP3.LUT P0, PT, PT, PT, UP0, 0x80, 0x0 ;  /* 0x000000000000781c */ /* 0x001fda0003f0f008 */
[----:B------:R-:W-:Y:S05]  /*0e90*/  @!P0 BRA `(.L_x_8) ;  /* 0xfffffffc00f08947 */ /* 0x000fea000383ffff */
[----:B------:R-:W-:Y:S01]  /*0ea0*/  ULDC.64 UR4, c[0x0][0x598] ;  /* 0x0001660000047ab9 */ /* 0x000fe20000000a00 */
[----:B------:R-:W-:Y:S01]  /*0eb0*/  ULDC.64 UR36, c[0x0][0x208] ;  /* 0x0000820000247ab9 */ /* 0x000fe20000000a00 */
[----:B------:R-:W-:-:S04]  /*0ec0*/  ISETP.NE.U32.AND P0, PT, RZ, UR4, PT ;  /* 0x00000004ff007c0c */ /* 0x000fc8000bf05070 */
[----:B------:R-:W-:-:S13]  /*0ed0*/  ISETP.NE.AND.EX P0, PT, RZ, UR5, PT, P0 ;  /* 0x00000005ff007c0c */ /* 0x000fda000bf05300 */
[----:B------:R-:W-:Y:S05]  /*0ee0*/  @!P0 BRA `(.L_x_11) ;  /* 0x00000000001c8947 */ /* 0x000fea0003800000 */
[----:B------:R-:W0:Y:S02]  /*0ef0*/  LDC.64 R4, c[0x0][0x598] ;  /* 0x00016600ff047b82 */ /* 0x000e240000000a00 */
[----:B0-----:R-:W2:Y:S02]  /*0f00*/  LDG.E.64 R4, desc[UR36][R4.64] ;  /* 0x0000002404047981 */ /* 0x001ea4000c1e1b00 */
[----:B--2---:R-:W-:-:S04]  /*0f10*/  ISETP.NE.U32.AND P0, PT, R4, RZ, PT ;  /* 0x000000ff0400720c */ /* 0x004fc80003f05070 */
[----:B------:R-:W-:-:S13]  /*0f20*/  ISETP.NE.AND.EX P0, PT, R5, RZ, PT, P0 ;  /* 0x000000ff0500720c */ /* 0x000fda0003f05300 */
[----:B------:R-:W-:Y:S05]  /*0f30*/  @!P0 BRA `(.L_x_11) ;  /* 0x0000000000088947 */ /* 0x000fea0003800000 */
[----:B------:R0:W5:Y:S01]  /*0f40*/  LD.E R56, desc[UR36][R4.64] ;  /* 0x0000002404387980 */ /* 0x000162000c101900 */
[----:B------:R-:W-:Y:S05]  /*0f50*/  BRA `(.L_x_12) ;  /* 0x0000000000247947 */ /* 0x000fea0003800000 */
.L_x_11:
[----:B------:R-:W-:Y:S02]  /*0f60*/  ULDC.64 UR4, c[0x0][0x588] ;  /* 0x0001620000047ab9 */ /* 0x000fe40000000a00 */
[----:B------:R-:W-:-:S04]  /*0f70*/  ISETP.NE.U32.AND P0, PT, RZ, UR4, PT ;  /* 0x00000004ff007c0c */ /* 0x000fc8000bf05070 */
[----:B------:R-:W-:-:S13]  /*0f80*/  ISETP.NE.AND.EX P0, PT, RZ, UR5, PT, P0 ;  /* 0x00000005ff007c0c */ /* 0x000fda000bf05300 */
[----:B------:R-:W-:Y:S05]  /*0f90*/  @!P0 BRA `(.L_x_13) ;  /* 0x00000000000c8947 */ /* 0x000fea0003800000 */
[----:B------:R-:W0:Y:S02]  /*0fa0*/  LDC.64 R56, c[0x0][0x588] ;  /* 0x00016200ff387b82 */ /* 0x000e240000000a00 */
[----:B0-----:R1:W5:Y:S01]  /*0fb0*/  LDG.E R56, desc[UR36][R56.64] ;  /* 0x0000002438387981 */ /* 0x001362000c1e1900 */
[----:B------:R-:W-:Y:S05]  /*0fc0*/  BRA `(.L_x_12) ;  /* 0x0000000000087947 */ /* 0x000fea0003800000 */
.L_x_13:
[----:B------:R-:W-:Y:S02]  /*0fd0*/  ULDC UR4, c[0x0][0x580] ;  /* 0x0001600000047ab9 */ /* 0x000fe40000000800 */
[----:B------:R-:W-:-:S07]  /*0fe0*/  IMAD.U32 R56, RZ, RZ, UR4 ;  /* 0x00000004ff387e24 */ /* 0x000fce000f8e00ff */
.L_x_12:
[----:B------:R-:W-:Y:S02]  /*0ff0*/  ULDC.64 UR4, c[0x0][0x5a0] ;  /* 0x0001680000047ab9 */ /* 0x000fe40000000a00 */
[----:B------:R-:W-:-:S04]  /*1000*/  ISETP.NE.U32.AND P0, PT, RZ, UR4, PT ;  /* 0x00000004ff007c0c */ /* 0x000fc8000bf05070 */
[----:B------:R-:W-:-:S13]  /*1010*/  ISETP.NE.AND.EX P0, PT, RZ, UR5, PT, P0 ;  /* 0x00000005ff007c0c */ /* 0x000fda000bf05300 */
[----:B------:R-:W-:Y:S05]  /*1020*/  @!P0 BRA `(.L_x_14) ;  /* 0x00000000001c8947 */ /* 0x000fea0003800000 */
[----:B0-----:R-:W0:Y:S02]  /*1030*/  LDC.64 R4, c[0x0][0x5a0] ;  /* 0x00016800ff047b82 */ /* 0x001e240000000a00 */
[----:B0-----:R-:W2:Y:S02]  /*1040*/  LDG.E.64 R4, desc[UR36][R4.64] ;  /* 0x0000002404047981 */ /* 0x001ea4000c1e1b00 */
[----:B--2---:R-:W-:-:S04]  /*1050*/  ISETP.NE.U32.AND P0, PT, R4, RZ, PT ;  /* 0x000000ff0400720c */ /* 0x004fc80003f05070 */
[----:B------:R-:W-:-:S13]  /*1060*/  ISETP.NE.AND.EX P0, PT, R5, RZ, PT, P0 ;  /* 0x000000ff0500720c */ /* 0x000fda0003f05300 */
[----:B------:R-:W-:Y:S05]  /*1070*/  @!P0 BRA `(.L_x_14) ;  /* 0x0000000000088947 */ /* 0x000fea0003800000 */
[----:B-1----:R0:W5:Y:S01]  /*1080*/  LD.E R57, desc[UR36][R4.64] ;  /* 0x0000002404397980 */ /* 0x002162000c101900 */
[----:B------:R-:W-:Y:S05]  /*1090*/  BRA `(.L_x_15) ;  /* 0x0000000000247947 */ /* 0x000fea0003800000 */
.L_x_14:
[----:B------:R-:W-:Y:S02]  /*10a0*/  ULDC.64 UR4, c[0x0][0x590] ;  /* 0x0001640000047ab9 */ /* 0x000fe40000000a00 */
[----:B------:R-:W-:-:S04]  /*10b0*/  ISETP.NE.U32.AND P0, PT, RZ, UR4, PT ;  /* 0x00000004ff007c0c */ /* 0x000fc8000bf05070 */
[----:B------:R-:W-:-:S13]  /*10c0*/  ISETP.NE.AND.EX P0, PT, RZ, UR5, PT, P0 ;  /* 0x00000005ff007c0c */ /* 0x000fda000bf05300 */
[----:B------:R-:W-:Y:S05]  /*10d0*/  @!P0 BRA `(.L_x_16) ;  /* 0x00000000000c8947 */ /* 0x000fea0003800000 */
[----:B0-----:R-:W1:Y:S02]  /*10e0*/  LDC.64 R4, c[0x0][0x590] ;  /* 0x00016400ff047b82 */ /* 0x001e640000000a00 */
[----:B-1----:R1:W5:Y:S01]  /*10f0*/  LDG.E R57, desc[UR36][R4.64] ;  /* 0x0000002404397981 */ /* 0x002362000c1e1900 */
[----:B------:R-:W-:Y:S05]  /*1100*/  BRA `(.L_x_15) ;  /* 0x0000000000087947 */ /* 0x000fea0003800000 */
.L_x_16:
[----:B------:R-:W-:Y:S02]  /*1110*/  ULDC UR4, c[0x0][0x584] ;  /* 0x0001610000047ab9 */ /* 0x000fe40000000800 */
[----:B-1----:R-:W-:-:S07]  /*1120*/  IMAD.U32 R57, RZ, RZ, UR4 ;  /* 0x00000004ff397e24 */ /* 0x002fce000f8e00ff */
.L_x_15:
[----:B------:R-:W-:-:S13]  /*1130*/  LOP3.LUT P0, RZ, R0, 0xff, RZ, 0xc0, !PT ;  /* 0x000000ff00ff7812 */ /* 0x000fda000780c0ff */
[----:B------:R-:W-:Y:S05]  /*1140*/  @!P0 EXIT ;  /* 0x000000000000894d */ /* 0x000fea0003800000 */
[----:B------:R-:W-:Y:S01]  /*1150*/  ULDC UR4, c[0x0][0x28c] ;  /* 0x0000a30000047ab9 */ /* 0x000fe20000000800 */
[----:B------:R-:W-:Y:S01]  /*1160*/  LOP3.LUT R58, R19, 0x1, RZ, 0xfc, !PT ;  /* 0x00000001133a7812 */ /* 0x000fe200078efcff */
[----:B------:R-:W-:Y:S01]  /*1170*/  UIADD3 UR4, UR4, 0x1f, URZ ;  /* 0x0000001f04047890 */ /* 0x000fe2000fffe03f */
[----:B------:R-:W-:Y:S01]  /*1180*/  UMOV UR38, URZ ;  /* 0x0000003f00267c82 */ /* 0x000fe20008000000 */
[----:B------:R-:W-:Y:S02]  /*1190*/  UMOV UR39, URZ ;  /* 0x0000003f00277c82 */ /* 0x000fe40008000000 */
[----:B------:R-:W-:-:S04]  /*11a0*/  USHF.R.S32.HI UR5, URZ, 0x1f, UR4 ;  /* 0x0000001f3f057899 */ /* 0x000fc80008011404 */
[----:B------:R-:W-:-:S04]  /*11b0*/  ULEA.HI UR5, UR5, UR4, URZ, 0x5 ;  /* 0x0000000405057291 */ /* 0x000fc8000f8f283f */
[----:B------:R-:W-:-:S12]  /*11c0*/  USHF.R.S32.HI UR40, URZ, 0x5, UR5 ;  /* 0x000000053f287899 */ /* 0x000fd80008011405 */
.L_x_100:
[----:B------:R-:W-:Y:S01]  /*11d0*/  LOP3.LUT R0, R18, 0x80, RZ, 0xc0, !PT ;  /* 0x0000008012007812 */ /* 0x000fe200078ec0ff */
[----:B--2---:R-:W2:Y:S01]  /*11e0*/  S2UR UR7, SR_CgaCtaId ;  /* 0x00000000000779c3 */ /* 0x004ea20000008800 */
[----:B------:R-:W-:Y:S02]  /*11f0*/  UMOV UR6, 0x400 ;  /* 0x0000040000067882 */ /* 0x000fe40000000000 */
[----:B------:R-:W-:-:S06]  /*1200*/  SHF.R.U32.HI R0, RZ, 0x7, R0 ;  /* 0x00000007ff007819 */ /* 0x000fcc0000011600 */
[----:B---3--:R-:W3:Y:S01]  /*1210*/  SHFL.IDX PT, R0, R0, RZ, 0x1f ;  /* 0x00001fff00007589 */ /* 0x008ee200000e0000 */
[----:B--2---:R-:W-:Y:S01]  /*1220*/  ULEA UR6, UR7, UR6, 0x18 ;  /* 0x0000000607067291 */ /* 0x004fe2000f8ec03f */
[----:B---3--:R-:W-:-:S13]  /*1230*/  R2UR UR4, R0 ;  /* 0x00000000000472ca */ /* 0x008fda00000e0000 */
[----:B------:R-:W-:-:S04]  /*1240*/  ULEA.HI UR5, UR4, UR4, URZ, 0x1 ;  /* 0x0000000404057291 */ /* 0x000fc8000f8f083f */
[----:B------:R-:W-:-:S04]  /*1250*/  ULOP3.LUT UR5, UR5, 0xffffe, URZ, 0xc0, !UPT ;  /* 0x000ffffe05057892 */ /* 0x000fc8000f8ec03f */
[----:B------:R-:W-:-:S03]  /*1260*/  UIADD3 UR5, UR4, -UR5, URZ ;  /* 0x8000000504057290 */ /* 0x000fc6000fffe03f */
[----:B------:R-:W-:Y:S01]  /*1270*/  ULDC UR4, c[0x0][0x28c] ;  /* 0x0000a30000047ab9 */ /* 0x000fe20000000800 */
[----:B------:R-:W-:Y:S01]  /*1280*/  ULEA UR5, UR5, UR6, 0xc ;  /* 0x0000000605057291 */ /* 0x000fe2000f8e603f */
[----:B------:R-:W-:-:S03]  /*1290*/  ISETP.LT.AND P0, PT, RZ, UR4, PT ;  /* 0x00000004ff007c0c */ /* 0x000fc6000bf01270 */
[----:B------:R-:W-:-:S04]  /*12a0*/  UIADD3 UR5, UR5, 0x100, URZ ;  /* 0x0000010005057890 */ /* 0x000fc8000fffe03f */
[----:B------:R-:W-:-:S04]  /*12b0*/  USHF.R.U32.HI UR5, URZ, 0x4, UR5 ;  /* 0x000000043f057899 */ /* 0x000fc80008011605 */
[----:B------:R-:W-:Y:S02]  /*12c0*/  ULOP3.LUT UR41, UR5, 0x3fff, URZ, 0xc0, !UPT ;  /* 0x00003fff05297892 */ /* 0x000fe4000f8ec03f */
[----:B-1--45:R-:W-:Y:S10]  /*12d0*/  @P0 BRA `(.L_x_17) ;  /* 0x0000000000400947 */ /* 0x032ff40003800000 */
[----:B------:R-:W-:Y:S01]  /*12e0*/  MOV R0, 0x0 ;  /* 0x0000000000007802 */ /* 0x000fe20000000f00 */
[----:B------:R-:W-:Y:S01]  /*12f0*/  ULDC.64 UR4, c[0x4][0x68] ;  /* 0x01001a0000047ab9 */ /* 0x000fe20000000a00 */
[----:B------:R-:W-:Y:S01]  /*1300*/  ULDC.64 UR6, c[0x4][0x8] ;  /* 0x0100020000067ab9 */ /* 0x000fe20000000a00 */
[----:B01----:R-:W-:Y:S01]  /*1310*/  IMAD.U32 R4, RZ, RZ, UR4 ;  /* 0x00000004ff047e24 */ /* 0x003fe2000f8e00ff */
[----:B------:R0:W1:Y:S01]  /*1320*/  LDC.64 R14, c[0x4][R0] ;  /* 0x01000000000e7b82 */ /* 0x0000620000000a00 */
[----:B------:R-:W-:Y:S01]  /*1330*/  IMAD.U32 R5, RZ, RZ, UR5 ;  /* 0x00000005ff057e24 */ /* 0x000fe2000f8e00ff */
[----:B------:R-:W-:Y:S01]  /*1340*/  ULDC.64 UR4, c[0x4][0x70] ;  /* 0x01001c0000047ab9 */ /* 0x000fe20000000a00 */
[----:B------:R-:W-:Y:S02]  /*1350*/  IMAD.U32 R10, RZ, RZ, UR6 ;  /* 0x00000006ff0a7e24 */ /* 0x000fe4000f8e00ff */
[----:B------:R-:W-:Y:S02]  /*1360*/  IMAD.U32 R6, RZ, RZ, UR4 ;  /* 0x00000004ff067e24 */ /* 0x000fe4000f8e00ff */
[----:B------:R-:W-:-:S02]  /*1370*/  IMAD.U32 R7, RZ, RZ, UR5 ;  /* 0x00000005ff077e24 */ /* 0x000fc4000f8e00ff */
[----:B------:R-:W-:Y:S02]  /*1380*/  IMAD.U32 R11, RZ, RZ, UR7 ;  /* 0x00000007ff0b7e24 */ /* 0x000fe4000f8e00ff */
[----:B------:R-:W-:Y:S02]  /*1390*/  IMAD.MOV.U32 R8, RZ, RZ, 0x1e1 ;  /* 0x000001e1ff087424 */ /* 0x000fe400078e00ff */
[----:B------:R-:W-:Y:S02]  /*13a0*/  IMAD.MOV.U32 R12, RZ, RZ, 0x1 ;  /* 0x00000001ff0c7424 */ /* 0x000fe400078e00ff */
[----:B0-----:R-:W-:-:S07]  /*13b0*/  IMAD.MOV.U32 R13, RZ, RZ, RZ ;  /* 0x000000ffff0d7224 */ /* 0x001fce00078e00ff */
[----:B------:R-:W-:-:S07]  /*13c0*/  LEPC R20, `(.L_x_17) ;  /* 0x000000001014794e */ /* 0x000fce0000000000 */
[----:B-1---5:R-:W-:Y:S05]  /*13d0*/  CALL.ABS.NOINC R14 ;  /* 0x000000000e007343 */ /* 0x022fea0003c00000 */
.L_x_17:
[----:B------:R-:W-:-:S13]  /*13e0*/  ISETP.NE.AND P0, PT, R58, 0x3, PT ;  /* 0x000000033a00780c */ /* 0x000fda0003f05270 */
[----:B------:R-:W-:Y:S05]  /*13f0*/  @!P0 BRA `(.L_x_18) ;  /* 0x0000000000048947 */ /* 0x000fea0003800000 */
[----:B------:R-:W-:Y:S01]  /*1400*/  BPT.TRAP 0x1 ;  /* 0x000000040000795c */ /* 0x000fe20000300000 */
.L_x_18:
[----:B------:R-:W2:Y:S01]  /*1410*/  S2UR UR5, SR_CgaCtaId ;  /* 0x00000000000579c3 */ /* 0x000ea20000008800 */
[----:B------:R-:W-:Y:S01]  /*1420*/  UMOV UR4, 0x400 ;  /* 0x0000040000047882 */ /* 0x000fe20000000000 */
[----:B------:R-:W-:Y:S02]  /*1430*/  IMAD.U32 R0, RZ, RZ, UR38 ;  /* 0x00000026ff007e24 */ /* 0x000fe4000f8e00ff */
[----:B------:R-:W-:-:S03]  /*1440*/  IMAD.U32 R3, RZ, RZ, UR39 ;  /* 0x00000027ff037e24 */ /* 0x000fc6000f8e00ff */
[----:B------:R-:W-:Y:S01]  /*1450*/  SHF.L.U32 R0, R0, 0x1f, RZ ;  /* 0x0000001f00007819 */ /* 0x000fe200000006ff */
[----:B--2---:R-:W-:-:S06]  /*1460*/  ULEA UR4, UR5, UR4, 0x18 ;  /* 0x0000000405047291 */ /* 0x004fcc000f8ec03f */
[----:B------:R-:W-:-:S04]  /*1470*/  IMAD.U32 R6, RZ, RZ, UR4 ;  /* 0x00000004ff067e24 */ /* 0x000fc8000f8e00ff */
[----:B------:R-:W-:-:S04]  /*1480*/  IMAD R3, R3, 0x8, R6 ;  /* 0x0000000803037824 */ /* 0x000fc800078e0206 */
[----:B------:R2:W3:Y:S01]  /*1490*/  SYNCS.PHASECHK.TRANS64.TRYWAIT P1, [R3+URZ], R0 ;  /* 0x00000000030075a7 */ /* 0x0004e2000802017f */
[----:B------:R-:W-:Y:S05]  /*14a0*/  @!P0 BRA `(.L_x_19) ;  /* 0x0000000000048947 */ /* 0x000fea0003800000 */
[----:B------:R-:W-:Y:S01]  /*14b0*/  BPT.TRAP 0x1 ;  /* 0x000000040000795c */ /* 0x000fe20000300000 */
.L_x_19:
[----:B---3--:R-:W-:Y:S05]  /*14c0*/  @P1 BRA `(.L_x_20) ;  /* 0x0000000000081947 */ /* 0x008fea0003800000 */
[----:B------:R-:W3:Y:S02]  /*14d0*/  SYNCS.PHASECHK.TRANS64.TRYWAIT P1, [R3+URZ], R0 ;  /* 0x00000000030075a7 */ /* 0x000ee4000802017f */
[----:B---3--:R-:W-:Y:S05]  /*14e0*/  @!P1 BRA `(.L_x_21) ;  /* 0x0000004400f09947 */ /* 0x008fea0003800000 */
.L_x_20:
[----:B------:R-:W-:-:S04]  /*14f0*/  UISETP.LT.AND UP0, UPT, UR40, 0x1, UPT ;  /* 0x000000012800788c */ /* 0x000fc8000bf01270 */
[----:B------:R-:W-:-:S06]  /*1500*/  USEL UR4, UR40, 0x1, UP0 ;  /* 0x0000000128047887 */ /* 0x000fcc0008000000 */
[----:B--23--:R-:W-:Y:S01]  /*1510*/  IMAD.U32 R0, RZ, RZ, UR4 ;  /* 0x00000004ff007e24 */ /* 0x00cfe2000f8e00ff */
[----:B------:R-:W-:Y:S05]  /*1520*/  WARPSYNC.ALL ;  /* 0x0000000000007948 */ /* 0x000fea0003800000 */
[----:B------:R-:W-:-:S04]  /*1530*/  IADD3 R0, -R0, UR40, RZ ;  /* 0x0000002800007c10 */ /* 0x000fc8000fffe1ff */
[----:B------:R-:W-:Y:S02]  /*1540*/  ISETP.GE.AND P1, PT, R0, 0x1, PT ;  /* 0x000000010000780c */ /* 0x000fe40003f26270 */
[----:B------:R-:W-:Y:S01]  /*1550*/  R2UR UR4, R6 ;  /* 0x00000000060472ca */ /* 0x000fe200000e0000 */
[----:B------:R-:W-:Y:S01]  /*1560*/  ULOP3.LUT UR41, UR41, 0x10000, URZ, 0xfc, !UPT ;  /* 0x0001000029297892 */ /* 0x000fe2000f8efc3f */
[----:B------:R-:W-:Y:S01]  /*1570*/  WARPGROUP.ARRIVE ;  /* 0x00000000000079c5 */ /* 0x000fe20000000000 */
[----:B------:R-:W-:Y:S01]  /*1580*/  UMOV UR5, 0x80000020 ;  /* 0x8000002000057882 */ /* 0x000fe20000000000 */
[----:B------:R-:W-:-:S09]  /*1590*/  UMOV UR7, 0x80000020 ;  /* 0x8000002000077882 */ /* 0x000fd20000000000 */
[----:B------:R-:W-:-:S04]  /*15a0*/  UIADD3 UR4, UR4, 0x6100, URZ ;  /* 0x0000610004047890 */ /* 0x000fc8000fffe03f */
[----:B------:R-:W-:-:S04]  /*15b0*/  USHF.R.U32.HI UR4, URZ, 0x4, UR4 ;  /* 0x000000043f047899 */ /* 0x000fc80008011604 */
[----:B------:R-:W-:-:S04]  /*15c0*/  ULOP3.LUT UR4, UR4, 0x3fff, URZ, 0xc0, !UPT ;  /* 0x00003fff04047892 */ /* 0x000fc8000f8ec03f */
[----:B------:R-:W-:Y:S02]  /*15d0*/  ULOP3.LUT UR9, UR4, 0x10000, URZ, 0xfc, !UPT ;  /* 0x0001000004097892 */ /* 0x000fe4000f8efc3f */
[----:B------:R-:W-:Y:S02]  /*15e0*/  ULEA UR4, UR39, UR41, 0x9 ;  /* 0x0000002927047291 */ /* 0x000fe4000f8e483f */
[----:B------:R-:W-:-:S09]  /*15f0*/  ULEA UR6, UR39, UR9, 0x8 ;  /* 0x0000000927067291 */ /* 0x000fd2000f8e403f */
[----:B------:R-:W-:Y:S01]  /*1600*/  HGMMA.64x64x16.F32 R24, gdesc[UR4], RZ, !UPT, gsb0 ;  /* 0x00e00000041879f0 */ /* 0x000fe2000c0008ff */
[----:B------:R-:W-:Y:S02]  /*1610*/  UIADD3 UR4, UR4, 0x2, URZ ;  /* 0x0000000204047890 */ /* 0x000fe4000fffe03f */
[----:B------:R-:W-:Y:S01]  /*1620*/  UIADD3 UR6, UR6, 0x2, URZ ;  /* 0x0000000206067890 */ /* 0x000fe2000fffe03f */
[----:B------:R-:W-:Y:S01]  /*1630*/  UMOV UR5, 0x80000020 ;  /* 0x8000002000057882 */ /* 0x000fe20000000000 */
[----:B------:R-:W-:Y:S01]  /*1640*/  UMOV UR7, 0x80000020 ;  /* 0x8000002000077882 */ /* 0x000fe20000000000 */
[----:B------:R-:W-:Y:S02]  /*1650*/  WARPGROUP.DEPBAR.LE gsb0, 0x0 ;  /* 0x00008000000079c5 */ /* 0x000fe40000010000 */
[----:B------:R-:W-:-:S06]  /*1660*/  WARPGROUP.ARRIVE ;  /* 0x00000000000079c5 */ /* 0x000fcc0000000000 */
[----:B------:R-:W-:Y:S03]  /*1670*/  HGMMA.64x64x16.F32 R24, gdesc[UR4], R24, gsb0 ;  /* 0x00e00000041879f0 */ /* 0x000fe60008000818 */
[----:B------:R-:W-:Y:S02]  /*1680*/  WARPGROUP.DEPBAR.LE gsb0, 0x0 ;  /* 0x00008000000079c5 */ /* 0x000fe40000010000 */
[----:B------:R-:W-:Y:S05]  /*1690*/  @!P1 BRA `(.L_x_22) ;  /* 0x0000000000e49947 */ /* 0x000fea0003800000 */
[----:B------:R-:W-:Y:S02]  /*16a0*/  UIADD3 UR4, UR39, 0x1, URZ ;  /* 0x0000000127047890 */ /* 0x000fe4000fffe03f */
[----:B------:R-:W-:Y:S02]  /*16b0*/  IMAD.U32 R3, RZ, RZ, UR39 ;  /* 0x00000027ff037e24 */ /* 0x000fe4000f8e00ff */
[----:B------:R-:W-:-:S04]  /*16c0*/  UISETP.NE.AND UP0, UPT, UR4, 0x3, UPT ;  /* 0x000000030400788c */ /* 0x000fc8000bf05270 */
[----:B------:R-:W-:Y:S02]  /*16d0*/  USEL UR5, URZ, 0x1, UP0 ;  /* 0x000000013f057887 */ /* 0x000fe40008000000 */
[----:B------:R-:W-:Y:S02]  /*16e0*/  USEL UR8, UR4, URZ, UP0 ;  /* 0x0000003f04087287 */ /* 0x000fe40008000000 */
[----:B------:R-:W-:-:S06]  /*16f0*/  ULOP3.LUT UR5, UR38, UR5, URZ, 0x3c, !UPT ;  /* 0x0000000526057292 */ /* 0x000fcc000f8e3c3f */
[----:B------:R-:W-:-:S07]  /*1700*/  IMAD.U32 R7, RZ, RZ, UR5 ;  /* 0x00000005ff077e24 */ /* 0x000fce000f8e00ff */
.L_x_29:
[----:B------:R-:W-:Y:S05]  /*1710*/  @!P0 BRA `(.L_x_23) ;  /* 0x0000000000048947 */ /* 0x000fea0003800000 */
[----:B------:R-:W-:Y:S01]  /*1720*/  BPT.TRAP 0x1 ;  /* 0x000000040000795c */ /* 0x000fe20000300000 */
.L_x_23:
[----:B------:R-:W2:Y:S01]  /*1730*/  S2UR UR5, SR_CgaCtaId ;  /* 0x00000000000579c3 */ /* 0x000ea20000008800 */
[----:B------:R-:W-:Y:S01]  /*1740*/  UMOV UR4, 0x400 ;  /* 0x0000040000047882 */ /* 0x000fe20000000000 */
[----:B01----:R-:W-:Y:S01]  /*1750*/  IMAD.U32 R5, RZ, RZ, UR8 ;  /* 0x00000008ff057e24 */ /* 0x003fe2000f8e00ff */
[----:B------:R-:W-:Y:S01]  /*1760*/  SHF.L.U32 R4, R7, 0x1f, RZ ;  /* 0x0000001f07047819 */ /* 0x000fe200000006ff */
[----:B--2---:R-:W-:-:S06]  /*1770*/  ULEA UR4, UR5, UR4, 0x18 ;  /* 0x0000000405047291 */ /* 0x004fcc000f8ec03f */
[----:B------:R-:W-:-:S04]  /*1780*/  IMAD.U32 R6, RZ, RZ, UR4 ;  /* 0x00000004ff067e24 */ /* 0x000fc8000f8e00ff */
[----:B------:R-:W-:-:S04]  /*1790*/  IMAD R5, R5, 0x8, R6 ;  /* 0x0000000805057824 */ /* 0x000fc800078e0206 */
[----:B------:R0:W1:Y:S01]  /*17a0*/  SYNCS.PHASECHK.TRANS64.TRYWAIT P1, [R5+URZ], R4 ;  /* 0x00000004050075a7 */ /* 0x000062000802017f */
[----:B------:R-:W-:Y:S05]  /*17b0*/  @!P0 BRA `(.L_x_24) ;  /* 0x0000000000048947 */ /* 0x000fea0003800000 */
[----:B------:R-:W-:Y:S01]  /*17c0*/  BPT.TRAP 0x1 ;  /* 0x000000040000795c */ /* 0x000fe20000300000 */
.L_x_24:
[----:B-1----:R-:W-:Y:S05]  /*17d0*/  @P1 BRA `(.L_x_25) ;  /* 0x0000000000081947 */ /* 0x002fea0003800000 */
[----:B------:R-:W1:Y:S02]  /*17e0*/  SYNCS.PHASECHK.TRANS64.TRYWAIT P1, [R5+URZ], R4 ;  /* 0x00000004050075a7 */ /* 0x000e64000802017f */
[----:B-1----:R-:W-:Y:S05]  /*17f0*/  @!P1 BRA `(.L_x_26) ;  /* 0x0000004400409947 */ /* 0x002fea0003800000 */
.L_x_25:
[----:B------:R-:W-:Y:S01]  /*1800*/  ULEA UR4, UR8, UR41, 0x9 ;  /* 0x0000002908047291 */ /* 0x000fe2000f8e483f */
[----:B------:R-:W-:Y:S01]  /*1810*/  WARPGROUP.ARRIVE ;  /* 0x00000000000079c5 */ /* 0x000fe20000000000 */
[----:B------:R-:W-:Y:S01]  /*1820*/  ULEA UR6, UR8, UR9, 0x8 ;  /* 0x0000000908067291 */ /* 0x000fe2000f8e403f */
[----:B------:R-:W-:Y:S01]  /*1830*/  UMOV UR5, 0x80000020 ;  /* 0x8000002000057882 */ /* 0x000fe20000000000 */
[----:B------:R-:W-:-:S07]  /*1840*/  UMOV UR7, 0x80000020 ;  /* 0x8000002000077882 */ /* 0x000fce0000000000 */
[----:B------:R-:W-:Y:S01]  /*1850*/  HGMMA.64x64x16.F32 R24, gdesc[UR4], R24, gsb0 ;  /* 0x00e00000041879f0 */ /* 0x000fe20008000818 */
        /* <DEDUP_REMOVED lines=9> */
[----:B------:R-:W-:Y:S01]  /*18f0*/  BPT.TRAP 0x1 ;  /* 0x000000040000795c */ /* 0x000fe20000300000 */
.L_x_27:
[----:B------:R-:W-:-:S13]  /*1900*/  ISETP.NE.AND P1, PT, R23, RZ, PT ;  /* 0x000000ff1700720c */ /* 0x000fda0003f25270 */
[----:B01----:R-:W-:-:S04]  /*1910*/  @P1 IMAD R4, R3, 0x8, R6 ;  /* 0x0000000803041824 */ /* 0x003fc800078e0206 */
[----:B------:R-:W-:-:S05]  /*1920*/  @P1 VIADD R5, R4, 0x18 ;  /* 0x0000001804051836 */ /* 0x000fca0000000000 */
[----:B------:R-:W-:-:S04]  /*1930*/  @P1 PRMT R5, R22, 0x654, R5 ;  /* 0x0000065416051816 */ /* 0x000fc80000000005 */
[----:B------:R0:W-:Y:S01]  /*1940*/  @P1 SYNCS.ARRIVE.TRANS64.RED.A1T0 RZ, [R5+URZ], RZ ;  /* 0x000000ff05ff19a7 */ /* 0x0001e2000810043f */
[----:B------:R-:W-:-:S13]  /*1950*/  ISETP.GT.U32.AND P1, PT, R19, 0x1, PT ;  /* 0x000000011300780c */ /* 0x000fda0003f24070 */
[----:B0-----:R-:W-:Y:S05]  /*1960*/  @P1 BRA `(.L_x_28) ;  /* 0x0000000000041947 */ /* 0x001fea0003800000 */
[----:B------:R-:W-:Y:S01]  /*1970*/  BPT.TRAP 0x1 ;  /* 0x000000040000795c */ /* 0x000fe20000300000 */
.L_x_28:
[----:B------:R-:W-:Y:S01]  /*1980*/  UIADD3 UR8, UR8, 0x1, URZ ;  /* 0x0000000108087890 */ /* 0x000fe2000fffe03f */
[C---:B------:R-:W-:Y:S01]  /*1990*/  ISETP.GT.AND P2, PT, R0.reuse, 0x1, PT ;  /* 0x000000010000780c */ /* 0x040fe20003f44270 */
[----:B------:R-:W-:Y:S02]  /*19a0*/  VIADD R3, R3, 0x1 ;  /* 0x0000000103037836 */ /* 0x000fe40000000000 */
[----:B------:R-:W-:Y:S01]  /*19b0*/  UISETP.NE.AND UP0, UPT, UR8, 0x3, UPT ;  /* 0x000000030800788c */ /* 0x000fe2000bf05270 */
[----:B------:R-:W-:Y:S02]  /*19c0*/  VIADD R0, R0, 0xffffffff ;  /* 0xffffffff00007836 */ /* 0x000fe40000000000 */
[C---:B------:R-:W-:Y:S01]  /*19d0*/  ISETP.NE.AND P1, PT, R3.reuse, 0x3, PT ;  /* 0x000000030300780c */ /* 0x040fe20003f25270 */
[----:B------:R-:W-:Y:S02]  /*19e0*/  USEL UR4, URZ, 0x1, UP0 ;  /* 0x000000013f047887 */ /* 0x000fe40008000000 */
[----:B------:R-:W-:Y:S01]  /*19f0*/  USEL UR8, UR8, URZ, UP0 ;  /* 0x0000003f08087287 */ /* 0x000fe20008000000 */
[----:B------:R-:W-:-:S03]  /*1a00*/  SEL R3, R3, RZ, P1 ;  /* 0x000000ff03037207 */ /* 0x000fc60000800000 */
[----:B------:R-:W-:Y:S01]  /*1a10*/  LOP3.LUT R7, R7, UR4, RZ, 0x3c, !PT ;  /* 0x0000000407077c12 */ /* 0x000fe2000f8e3cff */
[----:B------:R-:W-:Y:S07]  /*1a20*/  @P2 BRA `(.L_x_29) ;  /* 0xfffffffc00382947 */ /* 0x000fee000383ffff */
.L_x_22:
[----:B------:R-:W2:Y:S02]  /*1a30*/  LDC R0, c[0x0][0x28c] ;  /* 0x0000a300ff007b82 */ /* 0x000ea40000000800 */
[----:B--2---:R-:W-:-:S13]  /*1a40*/  ISETP.GE.AND P1, PT, R0, 0x1, PT ;  /* 0x000000010000780c */ /* 0x004fda0003f26270 */
[----:B------:R-:W-:Y:S05]  /*1a50*/  @!P1 BRA `(.L_x_30) ;  /* 0x0000000000509947 */ /* 0x000fea0003800000 */
[----:B------:R-:W-:Y:S05]  /*1a60*/  @!P0 BRA `(.L_x_31) ;  /* 0x0000000000048947 */ /* 0x000fea0003800000 */
[----:B------:R-:W-:Y:S01]  /*1a70*/  BPT.TRAP 0x1 ;  /* 0x000000040000795c */ /* 0x000fe20000300000 */
.L_x_31:
[----:B------:R-:W-:Y:S01]  /*1a80*/  ISETP.NE.AND P0, PT, R23, RZ, PT ;  /* 0x000000ff1700720c */ /* 0x000fe20003f05270 */
[----:B------:R-:W-:Y:S01]  /*1a90*/  BSSY B0, `(.L_x_32) ;  /* 0x000000e000007945 */ /* 0x000fe20003800000 */
[----:B------:R-:W-:-:S11]  /*1aa0*/  ISETP.GT.U32.AND P1, PT, R19, 0x1, PT ;  /* 0x000000011300780c */ /* 0x000fd60003f24070 */
[----:B------:R-:W-:Y:S05]  /*1ab0*/  @!P0 BRA `(.L_x_33) ;  /* 0x00000000002c8947 */ /* 0x000fea0003800000 */
[----:B------:R-:W-:-:S04]  /*1ac0*/  UISETP.LT.AND UP0, UPT, UR40, 0x1, UPT ;  /* 0x000000012800788c */ /* 0x000fc8000bf01270 */
[----:B------:R-:W-:-:S04]  /*1ad0*/  USEL UR6, UR40, 0x1, UP0 ;  /* 0x0000000128067887 */ /* 0x000fc80008000000 */
[----:B------:R-:W-:-:S04]  /*1ae0*/  UIADD3 UR6, UR39, UR40, -UR6 ;  /* 0x0000002827067290 */ /* 0x000fc8000fffe806 */
[----:B------:R-:W-:-:S04]  /*1af0*/  UIMAD.WIDE.U32 UR4, UR6, -0x55555555, URZ ;  /* 0xaaaaaaab060478a5 */ /* 0x000fc8000f8e003f */
[----:B------:R-:W-:-:S04]  /*1b00*/  USHF.R.U32.HI UR4, URZ, 0x1, UR5 ;  /* 0x000000013f047899 */ /* 0x000fc80008011605 */
[----:B------:R-:W-:-:S06]  /*1b10*/  UIMAD UR6, UR4, -0x3, UR6 ;  /* 0xfffffffd040678a4 */ /* 0x000fcc000f8e0206 */
[----:B------:R-:W-:-:S04]  /*1b20*/  IMAD.U32 R3, RZ, RZ, UR6 ;  /* 0x00000006ff037e24 */ /* 0x000fc8000f8e00ff */
[----:B------:R-:W-:-:S04]  /*1b30*/  IMAD R0, R3, 0x8, R6 ;  /* 0x0000000803007824 */ /* 0x000fc800078e0206 */
[----:B------:R-:W-:-:S05]  /*1b40*/  VIADD R3, R0, 0x18 ;  /* 0x0000001800037836 */ /* 0x000fca0000000000 */
[----:B------:R-:W-:-:S04]  /*1b50*/  PRMT R3, R22, 0x654, R3 ;  /* 0x0000065416037816 */ /* 0x000fc80000000003 */
[----:B------:R2:W-:Y:S03]  /*1b60*/  SYNCS.ARRIVE.TRANS64.RED.A1T0 RZ, [R3+URZ], RZ ;  /* 0x000000ff03ff79a7 */ /* 0x0005e6000810043f */
.L_x_33:
[----:B------:R-:W-:Y:S05]  /*1b70*/  BSYNC B0 ;  /* 0x0000000000007941 */ /* 0x000fea0003800000 */
.L_x_32:
[----:B------:R-:W-:Y:S05]  /*1b80*/  @P1 BRA `(.L_x_30) ;  /* 0x0000000000041947 */ /* 0x000fea0003800000 */
[----:B------:R-:W-:Y:S01]  /*1b90*/  BPT.TRAP 0x1 ;  /* 0x000000040000795c */ /* 0x000fe20000300000 */
.L_x_30:
[----:B------:R-:W3:Y:S01]  /*1ba0*/  LDC R6, c[0x0][0x288] ;  /* 0x0000a200ff067b82 */ /* 0x000ee20000000800 */
[--C-:B------:R-:W-:Y:S01]  /*1bb0*/  SHF.R.U32.HI R0, RZ, 0x2, R18.reuse ;  /* 0x00000002ff007819 */ /* 0x100fe20000011612 */
[----:B------:R-:W-:Y:S01]  /*1bc0*/  IMAD.SHL.U32 R61, R61, 0x40, RZ ;  /* 0x000000403d3d7824 */ /* 0x000fe200078e00ff */
[----:B01----:R-:W-:Y:S01]  /*1bd0*/  SHF.R.U32.HI R5, RZ, 0x7, R18 ;  /* 0x00000007ff057819 */ /* 0x003fe20000011612 */
[----:B------:R-:W-:Y:S01]  /*1be0*/  UIADD3 UR39, UR40, UR39, URZ ;  /* 0x0000002728277290 */ /* 0x000fe2000fffe03f */
[----:B--2---:R-:W-:Y:S01]  /*1bf0*/  LOP3.LUT R3, R0, 0x7, RZ, 0xc0, !PT ;  /* 0x0000000700037812 */ /* 0x004fe200078ec0ff */
[C---:B------:R-:W-:Y:S01]  /*1c00*/  IMAD.SHL.U32 R10, R18.reuse, 0x2, RZ ;  /* 0x00000002120a7824 */ /* 0x040fe200078e00ff */
[----:B------:R-:W-:Y:S01]  /*1c10*/  LOP3.LUT R0, R5, 0x1, RZ, 0xc0, !PT ;  /* 0x0000000105007812 */ /* 0x000fe200078ec0ff */
[----:B------:R-:W-:Y:S01]  /*1c20*/  UISETP.GT.U32.AND UP0, UPT, UR39, 0x2, UPT ;  /* 0x000000022700788c */ /* 0x000fe2000bf04070 */
[C---:B------:R-:W-:Y:S01]  /*1c30*/  LOP3.LUT R5, R18.reuse, 0x3, RZ, 0xc0, !PT ;  /* 0x0000000312057812 */ /* 0x040fe200078ec0ff */
[----:B------:R-:W-:Y:S01]  /*1c40*/  ULDC UR7, c[0x0][0x284] ;  /* 0x0000a10000077ab9 */ /* 0x000fe20000000800 */
[----:B------:R-:W-:Y:S01]  /*1c50*/  LOP3.LUT R4, R18, 0x60, RZ, 0xc0, !PT ;  /* 0x0000006012047812 */ /* 0x000fe200078ec0ff */
[----:B------:R-:W-:Y:S01]  /*1c60*/  IMAD.SHL.U32 R8, R0, 0x40, RZ ;  /* 0x0000004000087824 */ /* 0x000fe200078e00ff */
[----:B------:R-:W-:Y:S01]  /*1c70*/  UISETP.LT.U32.AND UP0, UPT, UR40, 0x3, UP0 ;  /* 0x000000032800788c */ /* 0x000fe20008701070 */
[----:B------:R-:W-:Y:S01]  /*1c80*/  SHF.R.S32.HI R15, RZ, 0x1f, R59 ;  /* 0x0000001fff0f7819 */ /* 0x000fe2000001143b */
[----:B------:R-:W-:Y:S01]  /*1c90*/  UISETP.GE.U32.AND UP1, UPT, UR40, 0x3, UPT ;  /* 0x000000032800788c */ /* 0x000fe2000bf26070 */
[----:B------:R-:W-:Y:S01]  /*1ca0*/  SHF.R.U32.HI R4, RZ, 0x1, R4 ;  /* 0x00000001ff047819 */ /* 0x000fe20000011604 */
[----:B------:R-:W-:Y:S01]  /*1cb0*/  ULDC.64 UR8, c[0x0][0x5d0] ;  /* 0x0001740000087ab9 */ /* 0x000fe20000000a00 */
[C---:B------:R-:W-:Y:S01]  /*1cc0*/  LOP3.LUT R10, R61.reuse, 0x6, R10, 0xf8, !PT ;  /* 0x000000063d0a7812 */ /* 0x040fe200078ef80a */
[----:B------:R-:W-:Y:S01]  /*1cd0*/  UIMAD.WIDE.U32 UR4, UR39, -0x55555555, URZ ;  /* 0xaaaaaaab270478a5 */ /* 0x000fe2000f8e003f */
[--C-:B------:R-:W-:Y:S01]  /*1ce0*/  IADD3 R7, RZ, -R4, -R3.reuse ;  /* 0x80000004ff077210 */ /* 0x100fe20007ffe803 */
[----:B------:R-:W-:Y:S01]  /*1cf0*/  USEL UR6, URZ, 0x1, !UP0 ;  /* 0x000000013f067887 */ /* 0x000fe2000c000000 */
[----:B------:R-:W-:Y:S01]  /*1d00*/  LOP3.LUT R3, R8, 0x40, R3, 0xe2, !PT ;  /* 0x0000004008037812 */ /* 0x000fe200078ee203 */
[C---:B------:R-:W-:Y:S01]  /*1d10*/  IMAD.WIDE R8, R60.reuse, 0x80, RZ ;  /* 0x000000803c087825 */ /* 0x040fe200078e02ff */
[----:B---3--:R-:W-:Y:S01]  /*1d20*/  ISETP.GE.AND P0, PT, R61, R6, PT ;  /* 0x000000063d00720c */ /* 0x008fe20003f06270 */
[----:B------:R-:W-:Y:S01]  /*1d30*/  USHF.R.U32.HI UR4, URZ, 0x1, UR5 ;  /* 0x000000013f047899 */ /* 0x000fe20008011605 */
[----:B------:R-:W-:Y:S01]  /*1d40*/  SHF.R.S32.HI R11, RZ, 0x1f, R10 ;  /* 0x0000001fff0b7819 */ /* 0x000fe2000001140a */
[----:B------:R-:W-:Y:S01]  /*1d50*/  IMAD R12, R5, -0x2, R6 ;  /* 0xfffffffe050c7824 */ /* 0x000fe200078e0206 */
[----:B------:R-:W-:Y:S01]  /*1d60*/  ULOP3.LUT UR38, UR38, UR6, URZ, 0x3c, !UPT ;  /* 0x0000000626267292 */ /* 0x000fe2000f8e3c3f */
[----:B------:R-:W-:Y:S01]  /*1d70*/  IMAD.SHL.U32 R5, R60, 0x80, RZ ;  /* 0x000000803c057824 */ /* 0x000fe200078e00ff */
[----:B------:R-:W-:Y:S01]  /*1d80*/  LOP3.LUT R73, R8, R3, R4, 0xfe, !PT ;  /* 0x0000000308497212 */ /* 0x000fe200078efe04 */
[----:B------:R-:W-:Y:S01]  /*1d90*/  IMAD R6, R15, UR8, RZ ;  /* 0x000000080f067c24 */ /* 0x000fe2000f8e02ff */
[----:B------:R-:W-:Y:S01]  /*1da0*/  UIMAD UR39, UR4, -0x3, UR39 ;  /* 0xfffffffd042778a4 */ /* 0x000fe2000f8e0227 */
[----:B------:R-:W-:Y:S01]  /*1db0*/  IMAD R0, R0, -0x40, R7 ;  /* 0xffffffc000007824 */ /* 0x000fe200078e0207 */
[----:B------:R-:W-:Y:S01]  /*1dc0*/  ISETP.GE.OR P0, PT, R5, UR7, P0 ;  /* 0x0000000705007c0c */ /* 0x000fe20008706670 */
[C---:B------:R-:W-:Y:S01]  /*1dd0*/  IMAD R13, R59.reuse, UR9, R6 ;  /* 0x000000093b0d7c24 */ /* 0x040fe2000f8e0206 */
[----:B------:R-:W-:Y:S01]  /*1de0*/  @UP1 ULOP3.LUT UR38, UR38, 0x1, UR4, 0x78, !UPT ;  /* 0x0000000126261892 */ /* 0x000fe2000f8e7804 */
[----:B------:R-:W-:Y:S01]  /*1df0*/  IMAD.WIDE.U32 R6, R59, UR8, R10 ;  /* 0x000000083b067c25 */ /* 0x000fe2000f8e000a */
[----:B------:R-:W-:-:S03]  /*1e00*/  IADD3 R3, -R5, UR7, R0 ;  /* 0x0000000705037c10 */ /* 0x000fc6000fffe100 */
[----:B------:R-:W-:Y:S02]  /*1e10*/  IMAD.IADD R7, R7, 0x1, R13 ;  /* 0x0000000107077824 */ /* 0x000fe400078e020d */
[----:B------:R-:W-:Y:S02]  /*1e20*/  IMAD.IADD R4, R12, 0x1, -R61 ;  /* 0x000000010c047824 */ /* 0x000fe400078e0a3d */
[----:B------:R-:W-:Y:S02]  /*1e30*/  IMAD.MOV.U32 R0, RZ, RZ, -0x1 ;  /* 0xffffffffff007424 */ /* 0x000fe400078e00ff */
[----:B------:R-:W-:Y:S05]  /*1e40*/  @P0 BRA `(.L_x_34) ;  /* 0x0000002000a40947 */ /* 0x000fea0003800000 */
[----:B------:R-:W0:Y:S01]  /*1e50*/  LDC.64 R66, c[0x0][0x5c8] ;  /* 0x00017200ff427b82 */ /* 0x000e220000000a00 */
[----:B-----5:R-:W-:Y:S01]  /*1e60*/  FSETP.NEU.AND P0, PT, R57, RZ, PT ;  /* 0x000000ff3900720b */ /* 0x020fe20003f0d000 */
[----:B------:R-:W-:Y:S01]  /*1e70*/  BSSY B0, `(.L_x_34) ;  /* 0x0000226000007945 */ /* 0x000fe20003800000 */
[----:B------:R-:W-:-:S04]  /*1e80*/  ISETP.GT.AND P2, PT, R4, RZ, PT ;  /* 0x000000ff0400720c */ /* 0x000fc80003f44270 */
[----:B------:R-:W-:Y:S01]  /*1e90*/  ISETP.GT.AND P1, PT, R3, RZ, P2 ;  /* 0x000000ff0300720c */ /* 0x000fe20001724270 */
[-C--:B0-----:R-:W-:Y:S02]  /*1ea0*/  IMAD R12, R9, R66.reuse, RZ ;  /* 0x00000042090c7224 */ /* 0x081fe400078e02ff */
[----:B------:R-:W-:-:S04]  /*1eb0*/  IMAD.WIDE.U32 R60, R73, R66, R6 ;  /* 0x00000042493c7225 */ /* 0x000fc800078e0006 */
[----:B------:R-:W-:-:S04]  /*1ec0*/  IMAD R5, R73, R67, R12 ;  /* 0x0000004349057224 */ /* 0x000fc800078e020c */
[----:B------:R-:W-:Y:S01]  /*1ed0*/  IMAD.IADD R75, R61, 0x1, R5 ;  /* 0x000000013d4b7824 */ /* 0x000fe200078e0205 */
[----:B------:R-:W-:Y:S06]  /*1ee0*/  @!P0 BRA `(.L_x_35) ;  /* 0x0000001400e88947 */ /* 0x000fec0003800000 */
[----:B------:R-:W0:Y:S01]  /*1ef0*/  LDC.64 R64, c[0x0][0x5b8] ;  /* 0x00016e00ff407b82 */ /* 0x000e220000000a00 */
[----:B------:R-:W-:-:S07]  /*1f00*/  ULDC.64 UR4, c[0x0][0x5c0] ;  /* 0x0001700000047ab9 */ /* 0x000fce0000000a00 */
[----:B------:R-:W1:Y:S08]  /*1f10*/  LDC.64 R68, c[0x0][0x5b0] ;  /* 0x00016c00ff447b82 */ /* 0x000e700000000a00 */
[----:B------:R-:W2:Y:S01]  /*1f20*/  LDC.64 R70, c[0x0][0x5a8] ;  /* 0x00016a00ff467b82 */ /* 0x000ea20000000a00 */
[-C--:B0-----:R-:W-:Y:S02]  /*1f30*/  IMAD R6, R15, R64.reuse, RZ ;  /* 0x000000400f067224 */ /* 0x081fe400078e02ff */
[----:B------:R-:W-:-:S04]  /*1f40*/  IMAD.WIDE.U32 R62, R59, R64, R10 ;  /* 0x000000403b3e7225 */ /* 0x000fc800078e000a */
[----:B------:R-:W-:Y:S02]  /*1f50*/  IMAD R61, R59, R65, R6 ;  /* 0x000000413b3d7224 */ /* 0x000fe400078e0206 */
[-C--:B-1----:R-:W-:Y:S02]  /*1f60*/  IMAD R8, R9, R68.reuse, RZ ;  /* 0x0000004409087224 */ /* 0x082fe400078e02ff */
[----:B------:R-:W-:Y:S02]  /*1f70*/  IMAD.IADD R13, R63, 0x1, R61 ;  /* 0x000000013f0d7824 */ /* 0x000fe400078e023d */
[----:B------:R-:W-:Y:S02]  /*1f80*/  IMAD.MOV.U32 R12, RZ, RZ, R62 ;  /* 0x000000ffff0c7224 */ /* 0x000fe400078e003e */
[C---:B------:R-:W-:Y:S02]  /*1f90*/  IMAD R65, R73.reuse, R69, R8 ;  /* 0x0000004549417224 */ /* 0x040fe400078e0208 */
[----:B------:R-:W-:-:S04]  /*1fa0*/  IMAD.WIDE.U32 R6, R73, R68, R12 ;  /* 0x0000004449067225 */ /* 0x000fc800078e000c */
[----:B------:R-:W-:Y:S01]  /*1fb0*/  IMAD.IADD R5, R7, 0x1, R65 ;  /* 0x0000000107057824 */ /* 0x000fe200078e0241 */
[----:B--2---:R-:W-:-:S04]  /*1fc0*/  LEA R14, P0, R6, R70, 0x1 ;  /* 0x00000046060e7211 */ /* 0x004fc800078008ff */
[----:B------:R-:W-:-:S05]  /*1fd0*/  LEA.HI.X R15, R6, R71, R5, 0x1, P0 ;  /* 0x00000047060f7211 */ /* 0x000fca00000f0c05 */
[----:B------:R0:W2:Y:S01]  /*1fe0*/  @P1 LDG.E.LTC128B.U16 R5, desc[UR36][R14.64] ;  /* 0x000000240e051981 */ /* 0x0000a2000c1e1520 */
[----:B------:R-:W-:Y:S01]  /*1ff0*/  IMAD.WIDE.U32 R6, R73, R68, R10 ;  /* 0x0000004449067225 */ /* 0x000fe200078e000a */
[----:B------:R-:W-:Y:S03]  /*2000*/  BSSY B1, `(.L_x_36) ;  /* 0x0000013000017945 */ /* 0x000fe60003800000 */
[----:B------:R-:W-:Y:S02]  /*2010*/  IMAD.IADD R7, R65, 0x1, R7 ;  /* 0x0000000141077824 */ /* 0x000fe400078e0207 */
[----:B------:R-:W-:Y:S01]  /*2020*/  IMAD.WIDE.U32 R20, R59, R64, R6 ;  /* 0x000000403b147225 */ /* 0x000fe200078e0006 */
[----:B0-----:R-:W-:-:S03]  /*2030*/  SHF.L.U64.HI R15, R68, 0x3, R69 ;  /* 0x00000003440f7819 */ /* 0x001fc60000010245 */
[----:B------:R-:W-:Y:S01]  /*2040*/  IMAD.IADD R7, R61, 0x1, R21 ;  /* 0x000000013d077824 */ /* 0x000fe200078e0215 */
[----:B------:R-:W-:Y:S01]  /*2050*/  LEA R6, P4, R20, R70, 0x1 ;  /* 0x0000004614067211 */ /* 0x000fe200078808ff */
[----:B------:R-:W-:-:S03]  /*2060*/  IMAD.SHL.U32 R14, R68, 0x8, RZ ;  /* 0x00000008440e7824 */ /* 0x000fc600078e00ff */
[----:B------:R-:W-:Y:S01]  /*2070*/  LEA.HI.X R7, R20, R71, R7, 0x1, P4 ;  /* 0x0000004714077211 */ /* 0x000fe200020f0c07 */
[----:B--2---:R-:W-:-:S05]  /*2080*/  HADD2.F32 R8, -RZ, R5.H0_H0 ;  /* 0x20000005ff087230 */ /* 0x004fca0000004100 */
[----:B------:R-:W-:Y:S01]  /*2090*/  FMUL R9, R8, R57 ;  /* 0x0000003908097220 */ /* 0x000fe20000400000 */
[----:B------:R-:W-:-:S03]  /*20a0*/  LEA R8, P0, R60, UR4, 0x1 ;  /* 0x000000043c087c11 */ /* 0x000fc6000f8008ff */
[----:B------:R-:W-:Y:S01]  /*20b0*/  FFMA R24, R24, R56, R9 ;  /* 0x0000003818187223 */ /* 0x000fe20000000009 */
[----:B------:R-:W-:Y:S02]  /*20c0*/  LEA.HI.X R9, R60, UR5, R75, 0x1, P0 ;  /* 0x000000053c097c11 */ /* 0x000fe400080f0c4b */
[----:B------:R-:W-:Y:S02]  /*20d0*/  ISETP.GT.AND P0, PT, R4, 0x1, PT ;  /* 0x000000010400780c */ /* 0x000fe40003f04270 */
[----:B------:R-:W-:Y:S02]  /*20e0*/  F2FP.F16.F32.PACK_AB R24, RZ, R24 ;  /* 0x00000018ff18723e */ /* 0x000fe400000000ff */
[----:B------:R-:W-:-:S03]  /*20f0*/  ISETP.GT.AND P3, PT, R3, RZ, P0 ;  /* 0x000000ff0300720c */ /* 0x000fc60000764270 */
[----:B------:R0:W-:Y:S10]  /*2100*/  @P1 STG.E.U16 desc[UR36][R8.64], R24 ;  /* 0x0000001808001986 */ /* 0x0001f4000c101524 */
[----:B------:R-:W-:Y:S05]  /*2110*/  @!P3 BRA `(.L_x_37) ;  /* 0x000000000004b947 */ /* 0x000fea0003800000 */
[----:B------:R1:W5:Y:S02]  /*2120*/  LDG.E.LTC128B.U16 R5, desc[UR36][R6.64+0x2] ;  /* 0x0000022406057981 */ /* 0x000364000c1e1520 */
.L_x_37:
[----:B------:R-:W-:Y:S05]  /*2130*/  BSYNC B1 ;  /* 0x0000000000017941 */ /* 0x000fea0003800000 */
.L_x_36:
[----:B-----5:R-:W-:Y:S01]  /*2140*/  HADD2.F32 R12, -RZ, R5.H0_H0 ;  /* 0x20000005ff0c7230 */ /* 0x020fe20000004100 */
[----:B------:R-:W-:Y:S01]  /*2150*/  ISETP.GT.AND P2, PT, R3, 0x8, P2 ;  /* 0x000000080300780c */ /* 0x000fe20001744270 */
[----:B------:R-:W-:Y:S01]  /*2160*/  IMAD.WIDE.U32 R20, R73, R68, R14 ;  /* 0x0000004449147225 */ /* 0x000fe200078e000e */
[----:B0-----:R-:W-:-:S03]  /*2170*/  PRMT R24, R5, 0x7610, R24 ;  /* 0x0000761005187816 */ /* 0x001fc60000000018 */
[----:B------:R-:W-:Y:S01]  /*2180*/  FMUL R12, R12, R57 ;  /* 0x000000390c0c7220 */ /* 0x000fe20000400000 */
[----:B------:R-:W-:Y:S01]  /*2190*/  IMAD.IADD R65, R65, 0x1, R21 ;  /* 0x0000000141417824 */ /* 0x000fe200078e0215 */
[----:B------:R-:W-:Y:S02]  /*21a0*/  IADD3 R62, P1, R62, R20, RZ ;  /* 0x000000143e3e7210 */ /* 0x000fe40007f3e0ff */
[----:B------:R-:W-:-:S03]  /*21b0*/  FFMA R12, R25, R56, R12 ;  /* 0x00000038190c7223 */ /* 0x000fc6000000000c */
[----:B------:R-:W-:Y:S01]  /*21c0*/  IMAD.X R13, R65, 0x1, R13, P1 ;  /* 0x00000001410d7824 */ /* 0x000fe200008e060d */
[C---:B------:R-:W-:Y:S02]  /*21d0*/  LEA R14, P1, R62.reuse, R70, 0x1 ;  /* 0x000000463e0e7211 */ /* 0x040fe400078208ff */
[----:B------:R-:W-:Y:S02]  /*21e0*/  F2FP.F16.F32.PACK_AB R12, RZ, R12 ;  /* 0x0000000cff0c723e */ /* 0x000fe400000000ff */
[----:B------:R-:W-:Y:S02]  /*21f0*/  LEA.HI.X R15, R62, R71, R13, 0x1, P1 ;  /* 0x000000473e0f7211 */ /* 0x000fe400008f0c0d */
[----:B------:R-:W-:-:S05]  /*2200*/  PRMT R21, R12, 0x7610, R21 ;  /* 0x000076100c157816 */ /* 0x000fca0000000015 */
[----:B------:R0:W-:Y:S04]  /*2210*/  @P3 STG.E.U16 desc[UR36][R8.64+0x2], R21 ;  /* 0x0000021508003986 */ /* 0x0001e8000c101524 */
[----:B------:R-:W2:Y:S01]  /*2220*/  @P2 LDG.E.LTC128B.U16 R24, desc[UR36][R14.64] ;  /* 0x000000240e182981 */ /* 0x000ea2000c1e1520 */
[----:B------:R-:W-:Y:S01]  /*2230*/  IADD3 R20, P1, R10, R20, RZ ;  /* 0x000000140a147210 */ /* 0x000fe20007f3e0ff */
[----:B------:R-:W-:Y:S01]  /*2240*/  BSSY B1, `(.L_x_38) ;  /* 0x0000011000017945 */ /* 0x000fe20003800000 */
[C---:B------:R-:W-:Y:S02]  /*2250*/  SHF.L.U64.HI R13, R66.reuse, 0x4, R67 ;  /* 0x00000004420d7819 */ /* 0x040fe40000010243 */
[----:B------:R-:W-:Y:S01]  /*2260*/  ISETP.GT.AND P0, PT, R3, 0x8, P0 ;  /* 0x000000080300780c */ /* 0x000fe20000704270 */
[----:B0-----:R-:W-:Y:S01]  /*2270*/  IMAD.X R21, R11, 0x1, R65, P1 ;  /* 0x000000010b157824 */ /* 0x001fe200008e0641 */
[----:B------:R-:W-:Y:S01]  /*2280*/  LEA R12, P1, R66, R8, 0x4 ;  /* 0x00000008420c7211 */ /* 0x000fe200078220ff */
[----:B------:R-:W-:-:S04]  /*2290*/  IMAD.WIDE.U32 R20, R59, R64, R20 ;  /* 0x000000403b147225 */ /* 0x000fc800078e0014 */
[----:B------:R-:W-:Y:S02]  /*22a0*/  IMAD.X R13, R13, 0x1, R9, P1 ;  /* 0x000000010d0d7824 */ /* 0x000fe400008e0609 */
[----:B------:R-:W-:Y:S02]  /*22b0*/  IMAD.IADD R11, R61, 0x1, R21 ;  /* 0x000000013d0b7824 */ /* 0x000fe400078e0215 */
[----:B--2---:R-:W-:-:S05]  /*22c0*/  HADD2.F32 R10, -RZ, R24.H0_H0 ;  /* 0x20000018ff0a7230 */ /* 0x004fca0000004100 */
[----:B------:R-:W-:Y:S01]  /*22d0*/  FMUL R5, R10, R57 ;  /* 0x000000390a057220 */ /* 0x000fe20000400000 */
[----:B------:R-:W-:-:S03]  /*22e0*/  LEA R10, P3, R20, R70, 0x1 ;  /* 0x00000046140a7211 */ /* 0x000fc600078608ff */
[----:B------:R-:W-:Y:S01]  /*22f0*/  FFMA R5, R26, R56, R5 ;  /* 0x000000381a057223 */ /* 0x000fe20000000005 */
[----:B------:R-:W-:-:S04]  /*2300*/  LEA.HI.X R11, R20, R71, R11, 0x1, P3 ;  /* 0x00000047140b7211 */ /* 0x000fc800018f0c0b */
[----:B------:R-:W-:-:S05]  /*2310*/  F2FP.F16.F32.PACK_AB R5, RZ, R5 ;  /* 0x00000005ff05723e */ /* 0x000fca00000000ff */
[----:B------:R0:W-:Y:S01]  /*2320*/  @P2 STG.E.U16 desc[UR36][R12.64], R5 ;  /* 0x000000050c002986 */ /* 0x0001e2000c101524 */
[----:B------:R-:W-:Y:S05]  /*2330*/  @!P0 BRA `(.L_x_39) ;  /* 0x0000000000048947 */ /* 0x000fea0003800000 */
[----:B------:R2:W5:Y:S02]  /*2340*/  LDG.E.LTC128B.U16 R24, desc[UR36][R10.64+0x2] ;  /* 0x000002240a187981 */ /* 0x000564000c1e1520 */
.L_x_39:
[----:B------:R-:W-:Y:S05]  /*2350*/  BSYNC B1 ;  /* 0x0000000000017941 */ /* 0x000fea0003800000 */
.L_x_38:
[----:B-----5:R-:W-:Y:S01]  /*2360*/  HADD2.F32 R14, -RZ, R24.H0_H0 ;  /* 0x20000018ff0e7230 */ /* 0x020fe20000004100 */
[----:B------:R-:W-:Y:S01]  /*2370*/  ISETP.GT.AND P1, PT, R4, 0x8, PT ;  /* 0x000000080400780c */ /* 0x000fe20003f24270 */
[----:B------:R-:W-:Y:S03]  /*2380*/  BSSY B1, `(.L_x_40) ;  /* 0x0000008000017945 */ /* 0x000fe60003800000 */
[----:B------:R-:W-:Y:S01]  /*2390*/  FMUL R14, R14, R57 ;  /* 0x000000390e0e7220 */ /* 0x000fe20000400000 */
[----:B------:R-:W-:-:S03]  /*23a0*/  ISETP.GT.AND P2, PT, R3, RZ, P1 ;  /* 0x000000ff0300720c */ /* 0x000fc60000f44270 */
[----:B------:R-:W-:-:S05]  /*23b0*/  FFMA R14, R27, R56, R14 ;  /* 0x000000381b0e7223 */ /* 0x000fca000000000e */
[----:B------:R-:W-:-:S05]  /*23c0*/  F2FP.F16.F32.PACK_AB R14, RZ, R14 ;  /* 0x0000000eff0e723e */ /* 0x000fca00000000ff */
[----:B------:R3:W-:Y:S01]  /*23d0*/  @P0 STG.E.U16 desc[UR36][R12.64+0x2], R14 ;  /* 0x0000020e0c000986 */ /* 0x0007e2000c101524 */
[----:B------:R-:W-:Y:S05]  /*23e0*/  @!P2 BRA `(.L_x_41) ;  /* 0x000000000004a947 */ /* 0x000fea0003800000 */
[----:B------:R4:W5:Y:S02]  /*23f0*/  LDG.E.LTC128B.U16 R24, desc[UR36][R6.64+0x10] ;  /* 0x0000102406187981 */ /* 0x000964000c1e1520 */
.L_x_41:
[----:B------:R-:W-:Y:S05]  /*2400*/  BSYNC B1 ;  /* 0x0000000000017941 */ /* 0x000fea0003800000 */
.L_x_40:
[----:B---3-5:R-:W-:Y:S01]  /*2410*/  HADD2.F32 R14, -RZ, R24.H0_H0 ;  /* 0x20000018ff0e7230 */ /* 0x028fe20000004100 */
[----:B------:R-:W-:Y:S01]  /*2420*/  ISETP.GT.AND P0, PT, R4, 0x9, PT ;  /* 0x000000090400780c */ /* 0x000fe20003f04270 */
[----:B------:R-:W-:Y:S03]  /*2430*/  BSSY B1, `(.L_x_42) ;  /* 0x0000008000017945 */ /* 0x000fe60003800000 */
[----:B0-----:R-:W-:Y:S01]  /*2440*/  FMUL R5, R14, R57 ;  /* 0x000000390e057220 */ /* 0x001fe20000400000 */
[----:B------:R-:W-:-:S03]  /*2450*/  ISETP.GT.AND P3, PT, R3, RZ, P0 ;  /* 0x000000ff0300720c */ /* 0x000fc60000764270 */
[----:B------:R-:W-:-:S05]  /*2460*/  FFMA R5, R28, R56, R5 ;  /* 0x000000381c057223 */ /* 0x000fca0000000005 */
[----:B------:R-:W-:-:S05]  /*2470*/  F2FP.F16.F32.PACK_AB R5, RZ, R5 ;  /* 0x00000005ff05723e */ /* 0x000fca00000000ff */
[----:B------:R0:W-:Y:S01]  /*2480*/  @P2 STG.E.U16 desc[UR36][R8.64+0x10], R5 ;  /* 0x0000100508002986 */ /* 0x0001e2000c101524 */
[----:B------:R-:W-:Y:S05]  /*2490*/  @!P3 BRA `(.L_x_43) ;  /* 0x000000000004b947 */ /* 0x000fea0003800000 */
[----:B------:R3:W5:Y:S02]  /*24a0*/  LDG.E.LTC128B.U16 R24, desc[UR36][R6.64+0x12] ;  /* 0x0000122406187981 */ /* 0x000764000c1e1520 */
.L_x_43:
[----:B------:R-:W-:Y:S05]  /*24b0*/  BSYNC B1 ;  /* 0x0000000000017941 */ /* 0x000fea0003800000 */
.L_x_42:
[----:B-----5:R-:W-:Y:S01]  /*24c0*/  HADD2.F32 R14, -RZ, R24.H0_H0 ;  /* 0x20000018ff0e7230 */ /* 0x020fe20000004100 */
[----:B------:R-:W-:Y:S01]  /*24d0*/  ISETP.GT.AND P1, PT, R3, 0x8, P1 ;  /* 0x000000080300780c */ /* 0x000fe20000f24270 */
[----:B------:R-:W-:Y:S03]  /*24e0*/  BSSY B1, `(.L_x_44) ;  /* 0x0000007000017945 */ /* 0x000fe60003800000 */
[----:B------:R-:W-:-:S04]  /*24f0*/  FMUL R14, R14, R57 ;  /* 0x000000390e0e7220 */ /* 0x000fc80000400000 */
[----:B------:R-:W-:-:S05]  /*2500*/  FFMA R14, R29, R56, R14 ;  /* 0x000000381d0e7223 */ /* 0x000fca000000000e */
[----:B------:R-:W-:-:S05]  /*2510*/  F2FP.F16.F32.PACK_AB R14, RZ, R14 ;  /* 0x0000000eff0e723e */ /* 0x000fca00000000ff */
[----:B------:R0:W-:Y:S01]  /*2520*/  @P3 STG.E.U16 desc[UR36][R8.64+0x12], R14 ;  /* 0x0000120e08003986 */ /* 0x0001e2000c101524 */
[----:B------:R-:W-:Y:S05]  /*2530*/  @!P1 BRA `(.L_x_45) ;  /* 0x0000000000049947 */ /* 0x000fea0003800000 */
[----:B------:R0:W5:Y:S02]  /*2540*/  LDG.E.LTC128B.U16 R24, desc[UR36][R10.64+0x10] ;  /* 0x000010240a187981 */ /* 0x000164000c1e1520 */
.L_x_45:
[----:B------:R-:W-:Y:S05]  /*2550*/  BSYNC B1 ;  /* 0x0000000000017941 */ /* 0x000fea0003800000 */
.L_x_44:
[----:B0----5:R-:W-:Y:S01]  /*2560*/  HADD2.F32 R14, -RZ, R24.H0_H0 ;  /* 0x20000018ff0e7230 */ /* 0x021fe20000004100 */
        /* <DEDUP_REMOVED lines=8> */
.L_x_47:
[----:B------:R-:W-:Y:S05]  /*25f0*/  BSYNC B1 ;  /* 0x0000000000017941 */ /* 0x000fea0003800000 */
.L_x_46:
        /* <DEDUP_REMOVED lines=10> */
.L_x_49:
[----:B------:R-:W-:Y:S05]  /*26a0*/  BSYNC B1 ;  /* 0x0000000000017941 */ /* 0x000fea0003800000 */
.L_x_48:
[----:B0----5:R-:W-:Y:S01]  /*26b0*/  HADD2.F32 R14, -RZ, R24.H0_H0 ;  /* 0x20000018ff0e7230 */ /* 0x021fe20000004100 */
        /* <DEDUP_REMOVED lines=9> */
.L_x_51:
[----:B------:R-:W-:Y:S05]  /*2750*/  BSYNC B1 ;  /* 0x0000000000017941 */ /* 0x000fea0003800000 */
.L_x_50:
        /* <DEDUP_REMOVED lines=9> */
.L_x_53:
[----:B------:R-:W-:Y:S05]  /*27f0*/  BSYNC B1 ;  /* 0x0000000000017941 */ /* 0x000fea0003800000 */
.L_x_52:
        /* <DEDUP_REMOVED lines=9> */
.L_x_55:
[----:B------:R-:W-:Y:S05]  /*2890*/  BSYNC B1 ;  /* 0x0000000000017941 */ /* 0x000fea0003800000 */
.L_x_54:
        /* <DEDUP_REMOVED lines=10> */
.L_x_57:
[----:B------:R-:W-:Y:S05]  /*2940*/  BSYNC B1 ;  /* 0x0000000000017941 */ /* 0x000fea0003800000 */
.L_x_56:
        /* <DEDUP_REMOVED lines=10> */
.L_x_59:
[----:B------:R-:W-:Y:S05]  /*29f0*/  BSYNC B1 ;  /* 0x0000000000017941 */ /* 0x000fea0003800000 */
.L_x_58:
        /* <DEDUP_REMOVED lines=9> */
.L_x_61:
[----:B------:R-:W-:Y:S05]  /*2a90*/  BSYNC B1 ;  /* 0x0000000000017941 */ /* 0x000fea0003800000 */
.L_x_60:
        /* <DEDUP_REMOVED lines=9> */
.L_x_63:
[----:B------:R-:W-:Y:S05]  /*2b30*/  BSYNC B1 ;  /* 0x0000000000017941 */ /* 0x000fea0003800000 */
.L_x_62:
        /* <DEDUP_REMOVED lines=10> */
.L_x_65:
[----:B------:R-:W-:Y:S05]  /*2be0*/  BSYNC B1 ;  /* 0x0000000000017941 */ /* 0x000fea0003800000 */
.L_x_64:
        /* <DEDUP_REMOVED lines=10> */
.L_x_67:
[----:B------:R-:W-:Y:S05]  /*2c90*/  BSYNC B1 ;  /* 0x0000000000017941 */ /* 0x000fea0003800000 */
.L_x_66:
        /* <DEDUP_REMOVED lines=9> */
.L_x_69:
[----:B------:R-:W-:Y:S05]  /*2d30*/  BSYNC B1 ;  /* 0x0000000000017941 */ /* 0x000fea0003800000 */
.L_x_68:
        /* <DEDUP_REMOVED lines=9> */
.L_x_71:
[----:B------:R-:W-:Y:S05]  /*2dd0*/  BSYNC B1 ;  /* 0x0000000000017941 */ /* 0x000fea0003800000 */
.L_x_70:
        /* <DEDUP_REMOVED lines=10> */
.L_x_73:
[----:B------:R-:W-:Y:S05]  /*2e80*/  BSYNC B1 ;  /* 0x0000000000017941 */ /* 0x000fea0003800000 */
.L_x_72:
        /* <DEDUP_REMOVED lines=10> */
.L_x_75:
[----:B------:R-:W-:Y:S05]  /*2f30*/  BSYNC B1 ;  /* 0x0000000000017941 */ /* 0x000fea0003800000 */
.L_x_74:
        /* <DEDUP_REMOVED lines=9> */
.L_x_77:
[----:B------:R-:W-:Y:S05]  /*2fd0*/  BSYNC B1 ;  /* 0x0000000000017941 */ /* 0x000fea0003800000 */
.L_x_76:
        /* <DEDUP_REMOVED lines=9> */
.L_x_79:
[----:B------:R-:W-:Y:S05]  /*3070*/  BSYNC B1 ;  /* 0x0000000000017941 */ /* 0x000fea0003800000 */
.L_x_78:
        /* <DEDUP_REMOVED lines=10> */
.L_x_81:
[----:B------:R-:W-:Y:S05]  /*3120*/  BSYNC B1 ;  /* 0x0000000000017941 */ /* 0x000fea0003800000 */
.L_x_80:
        /* <DEDUP_REMOVED lines=10> */
.L_x_83:
[----:B------:R-:W-:Y:S05]  /*31d0*/  BSYNC B1 ;  /* 0x0000000000017941 */ /* 0x000fea0003800000 */
.L_x_82:
        /* <DEDUP_REMOVED lines=9> */
.L_x_85:
[----:B------:R-:W-:Y:S05]  /*3270*/  BSYNC B1 ;  /* 0x0000000000017941 */ /* 0x000fea0003800000 */
.L_x_84:
        /* <DEDUP_REMOVED lines=9> */
.L_x_87:
[----:B------:R-:W-:Y:S05]  /*3310*/  BSYNC B1 ;  /* 0x0000000000017941 */ /* 0x000fea0003800000 */
.L_x_86:
        /* <DEDUP_REMOVED lines=10> */
.L_x_89:
[----:B------:R-:W-:Y:S05]  /*33c0*/  BSYNC B1 ;  /* 0x0000000000017941 */ /* 0x000fea0003800000 */
.L_x_88:
[----:B0----5:R-:W-:Y:S01]  /*33d0*/  HADD2.F32 R14, -RZ, R24.H0_H0 ;  /* 0x20000018ff0e7230 */ /* 0x021fe20000004100 */
[----:B------:R-:W-:Y:S01]  /*33e0*/  ISETP.GT.AND P0, PT, R4, 0x39, PT ;  /* 0x000000390400780c */ /* 0x000fe20003f04270 */
[----:B------:R-:W-:Y:S01]  /*33f0*/  @P2 IMAD.MOV.U32 R4, RZ, RZ, R8 ;  /* 0x000000ffff042224 */ /* 0x000fe200078e0008 */
[----:B------:R-:W-:Y:S02]  /*3400*/  BSSY B1, `(.L_x_90) ;  /* 0x000000a000017945 */ /* 0x000fe40003800000 */
[----:B------:R-:W-:Y:S01]  /*3410*/  FMUL R5, R14, R57 ;  /* 0x000000390e057220 */ /* 0x000fe20000400000 */
[----:B------:R-:W-:-:S03]  /*3420*/  ISETP.GT.AND P3, PT, R3, RZ, P0 ;  /* 0x000000ff0300720c */ /* 0x000fc60000764270 */
[----:B------:R-:W-:-:S05]  /*3430*/  FFMA R5, R52, R56, R5 ;  /* 0x0000003834057223 */ /* 0x000fca0000000005 */
[----:B------:R-:W-:-:S04]  /*3440*/  F2FP.F16.F32.PACK_AB R5, RZ, R5 ;  /* 0x00000005ff05723e */ /* 0x000fc800000000ff */
[----:B------:R-:W-:Y:S01]  /*3450*/  PRMT R14, R5, 0x7610, R14 ;  /* 0x00007610050e7816 */ /* 0x000fe2000000000e */
[----:B------:R-:W-:-:S05]  /*3460*/  @P2 IMAD.MOV.U32 R5, RZ, RZ, R9 ;  /* 0x000000ffff052224 */ /* 0x000fca00078e0009 */
[----:B------:R0:W-:Y:S01]  /*3470*/  @P2 STG.E.U16 desc[UR36][R4.64+0x70], R14 ;  /* 0x0000700e04002986 */ /* 0x0001e2000c101524 */
[----:B------:R-:W-:Y:S05]  /*3480*/  @!P3 BRA `(.L_x_91) ;  /* 0x000000000004b947 */ /* 0x000fea0003800000 */
[----:B------:R0:W5:Y:S02]  /*3490*/  LDG.E.LTC128B.U16 R24, desc[UR36][R6.64+0x72] ;  /* 0x0000722406187981 */ /* 0x000164000c1e1520 */
.L_x_91:
[----:B------:R-:W-:Y:S05]  /*34a0*/  BSYNC B1 ;  /* 0x0000000000017941 */ /* 0x000fea0003800000 */
.L_x_90:
        /* <DEDUP_REMOVED lines=9> */
.L_x_93:
[----:B------:R-:W-:Y:S05]  /*3540*/  BSYNC B1 ;  /* 0x0000000000017941 */ /* 0x000fea0003800000 */
.L_x_92:
[----:B0----5:R-:W-:Y:S01]  /*3550*/  HADD2.F32 R4, -RZ, R24.H0_H0 ;  /* 0x20000018ff047230 */ /* 0x021fe20000004100 */
[----:B------:R-:W-:Y:S01]  /*3560*/  ISETP.GT.AND P0, PT, R3, 0x8, P0 ;  /* 0x000000080300780c */ /* 0x000fe20000704270 */
[----:B------:R-:W-:Y:S03]  /*3570*/  BSSY B1, `(.L_x_94) ;  /* 0x000000a000017945 */ /* 0x000fe60003800000 */
[----:B------:R-:W-:Y:S01]  /*3580*/  FMUL R5, R4, R57 ;  /* 0x0000003904057220 */ /* 0x000fe20000400000 */
[----:B------:R-:W-:-:S03]  /*3590*/  @P1 IMAD.MOV.U32 R4, RZ, RZ, R12 ;  /* 0x000000ffff041224 */ /* 0x000fc600078e000c */
[----:B------:R-:W-:-:S05]  /*35a0*/  FFMA R5, R54, R56, R5 ;  /* 0x0000003836057223 */ /* 0x000fca0000000005 */
[----:B------:R-:W-:-:S04]  /*35b0*/  F2FP.F16.F32.PACK_AB R5, RZ, R5 ;  /* 0x00000005ff05723e */ /* 0x000fc800000000ff */
[----:B-1-34-:R-:W-:Y:S01]  /*35c0*/  PRMT R6, R5, 0x7610, R6 ;  /* 0x0000761005067816 */ /* 0x01afe20000000006 */
[----:B------:R-:W-:-:S05]  /*35d0*/  @P1 IMAD.MOV.U32 R5, RZ, RZ, R13 ;  /* 0x000000ffff051224 */ /* 0x000fca00078e000d */
[----:B------:R0:W-:Y:S01]  /*35e0*/  @P1 STG.E.U16 desc[UR36][R4.64+0x70], R6 ;  /* 0x0000700604001986 */ /* 0x0001e2000c101524 */
[----:B------:R-:W-:Y:S05]  /*35f0*/  @!P0 BRA `(.L_x_95) ;  /* 0x0000000000048947 */ /* 0x000fea0003800000 */
[----:B------:R1:W5:Y:S02]  /*3600*/  LDG.E.LTC128B.U16 R24, desc[UR36][R10.64+0x72] ;  /* 0x000072240a187981 */ /* 0x000364000c1e1520 */
.L_x_95:
[----:B------:R-:W-:Y:S05]  /*3610*/  BSYNC B1 ;  /* 0x0000000000017941 */ /* 0x000fea0003800000 */
.L_x_94:
[----:B------:R-:W-:Y:S05]  /*3620*/  @!P0 BRA `(.L_x_96) ;  /* 0x0000000800a88947 */ /* 0x000fea0003800000 */
[----:B-----5:R-:W-:-:S05]  /*3630*/  HADD2.F32 R24, -RZ, R24.H0_H0 ;  /* 0x20000018ff187230 */ /* 0x020fca0000004100 */
[----:B------:R-:W-:-:S04]  /*3640*/  FMUL R24, R24, R57 ;  /* 0x0000003918187220 */ /* 0x000fc80000400000 */
[----:B------:R-:W-:-:S05]  /*3650*/  FFMA R24, R55, R56, R24 ;  /* 0x0000003837187223 */ /* 0x000fca0000000018 */
[----:B------:R-:W-:-:S05]  /*3660*/  F2FP.F16.F32.PACK_AB R24, RZ, R24 ;  /* 0x00000018ff18723e */ /* 0x000fca00000000ff */
[----:B------:R3:W-:Y:S01]  /*3670*/  STG.E.U16 desc[UR36][R12.64+0x72], R24 ;  /* 0x000072180c007986 */ /* 0x0007e2000c101524 */
[----:B------:R-:W-:Y:S05]  /*3680*/  BRA `(.L_x_96) ;  /* 0x0000000800907947 */ /* 0x000fea0003800000 */
.L_x_35:
[----:B------:R-:W-:Y:S01]  /*3690*/  ISETP.GT.AND P0, PT, R4, 0x1, PT ;  /* 0x000000010400780c */ /* 0x000fe20003f04270 */
[----:B------:R-:W-:Y:S01]  /*36a0*/  ULDC.64 UR4, c[0x0][0x5c0] ;  /* 0x0001700000047ab9 */ /* 0x000fe20000000a00 */
[-C--:B------:R-:W-:Y:S01]  /*36b0*/  FMUL R24, R24, R56.reuse ;  /* 0x0000003818187220 */ /* 0x080fe20000400000 */
[-C--:B------:R-:W-:Y:S01]  /*36c0*/  FMUL R25, R25, R56.reuse ;  /* 0x0000003819197220 */ /* 0x080fe20000400000 */
[----:B------:R-:W-:Y:S01]  /*36d0*/  ISETP.GT.AND P3, PT, R3, RZ, P0 ;  /* 0x000000ff0300720c */ /* 0x000fe20000764270 */
[-C--:B------:R-:W-:Y:S01]  /*36e0*/  FMUL R26, R26, R56.reuse ;  /* 0x000000381a1a7220 */ /* 0x080fe20000400000 */
[----:B------:R-:W-:Y:S01]  /*36f0*/  LEA R6, P4, R60, UR4, 0x1 ;  /* 0x000000043c067c11 */ /* 0x000fe2000f8808ff */
[----:B------:R-:W-:Y:S01]  /*3700*/  FMUL R27, R27, R56 ;  /* 0x000000381b1b7220 */ /* 0x000fe20000400000 */
[----:B------:R-:W-:Y:S01]  /*3710*/  F2FP.F16.F32.PACK_AB R24, RZ, R24 ;  /* 0x00000018ff18723e */ /* 0x000fe200000000ff */
[-C--:B------:R-:W-:Y:S01]  /*3720*/  FMUL R28, R28, R56.reuse ;  /* 0x000000381c1c7220 */ /* 0x080fe20000400000 */
[----:B------:R-:W-:Y:S01]  /*3730*/  LEA.HI.X R7, R60, UR5, R75, 0x1, P4 ;  /* 0x000000053c077c11 */ /* 0x000fe2000a0f0c4b */
[-C--:B------:R-:W-:Y:S01]  /*3740*/  FMUL R29, R29, R56.reuse ;  /* 0x000000381d1d7220 */ /* 0x080fe20000400000 */
[----:B------:R-:W-:Y:S01]  /*3750*/  F2FP.F16.F32.PACK_AB R25, RZ, R25 ;  /* 0x00000019ff19723e */ /* 0x000fe200000000ff */
[-C--:B------:R-:W-:Y:S01]  /*3760*/  FMUL R30, R30, R56.reuse ;  /* 0x000000381e1e7220 */ /* 0x080fe20000400000 */
[----:B------:R-:W-:Y:S01]  /*3770*/  SHF.L.U64.HI R67, R66, 0x4, R67 ;  /* 0x0000000442437819 */ /* 0x000fe20000010243 */
[----:B------:R-:W-:Y:S01]  /*3780*/  @P1 STG.E.U16 desc[UR36][R6.64], R24 ;  /* 0x0000001806001986 */ /* 0x000fe2000c101524 */
[----:B------:R-:W-:Y:S01]  /*3790*/  ISETP.GT.AND P1, PT, R4, 0x8, PT ;  /* 0x000000080400780c */ /* 0x000fe20003f24270 */
[----:B------:R-:W-:Y:S01]  /*37a0*/  FMUL R31, R31, R56 ;  /* 0x000000381f1f7220 */ /* 0x000fe20000400000 */
[C---:B------:R-:W-:Y:S01]  /*37b0*/  ISETP.GT.AND P4, PT, R3.reuse, 0x8, P0 ;  /* 0x000000080300780c */ /* 0x040fe20000784270 */
[----:B------:R-:W-:Y:S01]  /*37c0*/  @P3 STG.E.U16 desc[UR36][R6.64+0x2], R25 ;  /* 0x0000021906003986 */ /* 0x000fe2000c101524 */
[----:B------:R-:W-:Y:S01]  /*37d0*/  LEA R8, P3, R66, R6, 0x4 ;  /* 0x0000000642087211 */ /* 0x000fe200078620ff */
[-C--:B------:R-:W-:Y:S01]  /*37e0*/  FMUL R32, R32, R56.reuse ;  /* 0x0000003820207220 */ /* 0x080fe20000400000 */
[----:B------:R-:W-:Y:S01]  /*37f0*/  ISETP.GT.AND P2, PT, R3, 0x8, P2 ;  /* 0x000000080300780c */ /* 0x000fe20001744270 */
[-C--:B------:R-:W-:Y:S01]  /*3800*/  FMUL R33, R33, R56.reuse ;  /* 0x0000003821217220 */ /* 0x080fe20000400000 */
[----:B------:R-:W-:Y:S01]  /*3810*/  ISETP.GT.AND P0, PT, R4, 0x9, PT ;  /* 0x000000090400780c */ /* 0x000fe20003f04270 */
[----:B------:R-:W-:Y:S01]  /*3820*/  IMAD.X R9, R67, 0x1, R7, P3 ;  /* 0x0000000143097824 */ /* 0x000fe200018e0607 */
[C---:B------:R-:W-:Y:S01]  /*3830*/  ISETP.GT.AND P5, PT, R3.reuse, RZ, P1 ;  /* 0x000000ff0300720c */ /* 0x040fe20000fa4270 */
[-C--:B------:R-:W-:Y:S01]  /*3840*/  FMUL R34, R34, R56.reuse ;  /* 0x0000003822227220 */ /* 0x080fe20000400000 */
[----:B------:R-:W-:Y:S01]  /*3850*/  ISETP.GT.AND P3, PT, R3, RZ, P0 ;  /* 0x000000ff0300720c */ /* 0x000fe20000764270 */
[----:B------:R-:W-:Y:S01]  /*3860*/  FMUL R35, R35, R56 ;  /* 0x0000003823237220 */ /* 0x000fe20000400000 */
[----:B------:R-:W-:Y:S01]  /*3870*/  F2FP.F16.F32.PACK_AB R26, RZ, R26 ;  /* 0x0000001aff1a723e */ /* 0x000fe200000000ff */
[-C--:B------:R-:W-:Y:S01]  /*3880*/  FMUL R36, R36, R56.reuse ;  /* 0x0000003824247220 */ /* 0x080fe20000400000 */
[----:B------:R-:W-:Y:S01]  /*3890*/  F2FP.F16.F32.PACK_AB R27, RZ, R27 ;  /* 0x0000001bff1b723e */ /* 0x000fe200000000ff */
[----:B------:R-:W-:Y:S01]  /*38a0*/  FMUL R37, R37, R56 ;  /* 0x0000003825257220 */ /* 0x000fe20000400000 */
[----:B------:R-:W-:Y:S01]  /*38b0*/  F2FP.F16.F32.PACK_AB R28, RZ, R28 ;  /* 0x0000001cff1c723e */ /* 0x000fe200000000ff */
[----:B------:R-:W-:Y:S01]  /*38c0*/  @P2 STG.E.U16 desc[UR36][R8.64], R26 ;  /* 0x0000001a08002986 */ /* 0x000fe2000c101524 */
[----:B------:R-:W-:Y:S01]  /*38d0*/  F2FP.F16.F32.PACK_AB R29, RZ, R29 ;  /* 0x0000001dff1d723e */ /* 0x000fe200000000ff */
[-C--:B------:R-:W-:Y:S01]  /*38e0*/  FMUL R38, R38, R56.reuse ;  /* 0x0000003826267220 */ /* 0x080fe20000400000 */
[----:B------:R-:W-:Y:S01]  /*38f0*/  ISETP.GT.AND P2, PT, R3, 0x8, P1 ;  /* 0x000000080300780c */ /* 0x000fe20000f44270 */
[----:B------:R-:W-:Y:S01]  /*3900*/  @P4 STG.E.U16 desc[UR36][R8.64+0x2], R27 ;  /* 0x0000021b08004986 */ /* 0x000fe2000c101524 */
[----:B------:R-:W-:Y:S01]  /*3910*/  ISETP.GT.AND P1, PT, R4, 0x10, PT ;  /* 0x000000100400780c */ /* 0x000fe20003f24270 */
[----:B------:R-:W-:Y:S01]  /*3920*/  FMUL R39, R39, R56 ;  /* 0x0000003827277220 */ /* 0x000fe20000400000 */
[----:B------:R-:W-:Y:S01]  /*3930*/  F2FP.F16.F32.PACK_AB R30, RZ, R30 ;  /* 0x0000001eff1e723e */ /* 0x000fe200000000ff */
[----:B------:R-:W-:Y:S01]  /*3940*/  @P5 STG.E.U16 desc[UR36][R6.64+0x10], R28 ;  /* 0x0000101c06005986 */ /* 0x000fe2000c101524 */
[C---:B------:R-:W-:Y:S01]  /*3950*/  ISETP.GT.AND P4, PT, R3.reuse, RZ, P1 ;  /* 0x000000ff0300720c */ /* 0x040fe20000f84270 */
[-C--:B------:R-:W-:Y:S01]  /*3960*/  FMUL R40, R40, R56.reuse ;  /* 0x0000003828287220 */ /* 0x080fe20000400000 */
[----:B------:R-:W-:Y:S01]  /*3970*/  F2FP.F16.F32.PACK_AB R31, RZ, R31 ;  /* 0x0000001fff1f723e */ /* 0x000fe200000000ff */
[----:B------:R-:W-:Y:S01]  /*3980*/  @P3 STG.E.U16 desc[UR36][R6.64+0x12], R29 ;  /* 0x0000121d06003986 */ /* 0x000fe2000c101524 */
[----:B------:R-:W-:Y:S01]  /*3990*/  ISETP.GT.AND P3, PT, R3, 0x8, P0 ;  /* 0x000000080300780c */ /* 0x000fe20000764270 */
[----:B------:R-:W-:Y:S01]  /*39a0*/  FMUL R41, R41, R56 ;  /* 0x0000003829297220 */ /* 0x000fe20000400000 */
[----:B------:R-:W-:Y:S01]  /*39b0*/  ISETP.GT.AND P0, PT, R4, 0x11, PT ;  /* 0x000000110400780c */ /* 0x000fe20003f04270 */
[----:B------:R-:W-:Y:S01]  /*39c0*/  @P2 STG.E.U16 desc[UR36][R8.64+0x10], R30 ;  /* 0x0000101e08002986 */ /* 0x000fe2000c101524 */
[----:B------:R-:W-:Y:S01]  /*39d0*/  F2FP.F16.F32.PACK_AB R32, RZ, R32 ;  /* 0x00000020ff20723e */ /* 0x000fe200000000ff */
[-C--:B------:R-:W-:Y:S01]  /*39e0*/  FMUL R42, R42, R56.reuse ;  /* 0x000000382a2a7220 */ /* 0x080fe20000400000 */
[----:B------:R-:W-:Y:S01]  /*39f0*/  ISETP.GT.AND P5, PT, R3, RZ, P0 ;  /* 0x000000ff0300720c */ /* 0x000fe200007a4270 */
[-C--:B------:R-:W-:Y:S01]  /*3a00*/  FMUL R43, R43, R56.reuse ;  /* 0x000000382b2b7220 */ /* 0x080fe20000400000 */
[----:B------:R-:W-:Y:S01]  /*3a10*/  ISETP.GT.AND P2, PT, R3, 0x8, P1 ;  /* 0x000000080300780c */ /* 0x000fe20000f44270 */
[-C--:B------:R-:W-:Y:S01]  /*3a20*/  FMUL R44, R44, R56.reuse ;  /* 0x000000382c2c7220 */ /* 0x080fe20000400000 */
[----:B------:R-:W-:Y:S01]  /*3a30*/  ISETP.GT.AND P1, PT, R4, 0x18, PT ;  /* 0x000000180400780c */ /* 0x000fe20003f24270 */
[-C--:B------:R-:W-:Y:S01]  /*3a40*/  FMUL R45, R45, R56.reuse ;  /* 0x000000382d2d7220 */ /* 0x080fe20000400000 */
[----:B------:R-:W-:Y:S01]  /*3a50*/  F2FP.F16.F32.PACK_AB R33, RZ, R33 ;  /* 0x00000021ff21723e */ /* 0x000fe200000000ff */
[----:B------:R-:W-:Y:S01]  /*3a60*/  @P3 STG.E.U16 desc[UR36][R8.64+0x12], R31 ;  /* 0x0000121f08003986 */ /* 0x000fe2000c101524 */
[C---:B------:R-:W-:Y:S01]  /*3a70*/  ISETP.GT.AND P3, PT, R3.reuse, 0x8, P0 ;  /* 0x000000080300780c */ /* 0x040fe20000764270 */
[-C--:B------:R-:W-:Y:S01]  /*3a80*/  FMUL R46, R46, R56.reuse ;  /* 0x000000382e2e7220 */ /* 0x080fe20000400000 */
[----:B------:R-:W-:Y:S01]  /*3a90*/  ISETP.GT.AND P0, PT, R4, 0x19, PT ;  /* 0x000000190400780c */ /* 0x000fe20003f04270 */
[----:B------:R-:W-:Y:S01]  /*3aa0*/  @P4 STG.E.U16 desc[UR36][R6.64+0x20], R32 ;  /* 0x0000202006004986 */ /* 0x000fe2000c101524 */
[----:B------:R-:W-:Y:S01]  /*3ab0*/  ISETP.GT.AND P4, PT, R3, RZ, P1 ;  /* 0x000000ff0300720c */ /* 0x000fe20000f84270 */
[----:B------:R-:W-:Y:S01]  /*3ac0*/  FMUL R47, R47, R56 ;  /* 0x000000382f2f7220 */ /* 0x000fe20000400000 */
[----:B------:R-:W-:Y:S01]  /*3ad0*/  F2FP.F16.F32.PACK_AB R34, RZ, R34 ;  /* 0x00000022ff22723e */ /* 0x000fe200000000ff */
[----:B------:R-:W-:Y:S01]  /*3ae0*/  @P5 STG.E.U16 desc[UR36][R6.64+0x22], R33 ;  /* 0x0000222106005986 */ /* 0x000fe2000c101524 */
[----:B------:R-:W-:Y:S01]  /*3af0*/  ISETP.GT.AND P5, PT, R3, RZ, P0 ;  /* 0x000000ff0300720c */ /* 0x000fe200007a4270 */
[----:B------:R-:W-:Y:S01]  /*3b00*/  FMUL R48, R48, R56 ;  /* 0x0000003830307220 */ /* 0x000fe20000400000 */
[----:B------:R-:W-:Y:S01]  /*3b10*/  F2FP.F16.F32.PACK_AB R35, RZ, R35 ;  /* 0x00000023ff23723e */ /* 0x000fe200000000ff */
[----:B------:R-:W-:Y:S01]  /*3b20*/  @P2 STG.E.U16 desc[UR36][R8.64+0x20], R34 ;  /* 0x0000202208002986 */ /* 0x000fe2000c101524 */
[----:B------:R-:W-:Y:S01]  /*3b30*/  F2FP.F16.F32.PACK_AB R36, RZ, R36 ;  /* 0x00000024ff24723e */ /* 0x000fe200000000ff */
[-C--:B------:R-:W-:Y:S01]  /*3b40*/  FMUL R49, R49, R56.reuse ;  /* 0x0000003831317220 */ /* 0x080fe20000400000 */
[C---:B------:R-:W-:Y:S01]  /*3b50*/  ISETP.GT.AND P2, PT, R3.reuse, 0x8, P1 ;  /* 0x000000080300780c */ /* 0x040fe20000f44270 */
[----:B------:R-:W-:Y:S01]  /*3b60*/  @P3 STG.E.U16 desc[UR36][R8.64+0x22], R35 ;  /* 0x0000222308003986 */ /* 0x000fe2000c101524 */
[----:B------:R-:W-:Y:S01]  /*3b70*/  ISETP.GT.AND P1, PT, R4, 0x20, PT ;  /* 0x000000200400780c */ /* 0x000fe20003f24270 */
[-C--:B------:R-:W-:Y:S01]  /*3b80*/  FMUL R50, R50, R56.reuse ;  /* 0x0000003832327220 */ /* 0x080fe20000400000 */
[----:B------:R-:W-:Y:S01]  /*3b90*/  F2FP.F16.F32.PACK_AB R37, RZ, R37 ;  /* 0x00000025ff25723e */ /* 0x000fe200000000ff */
[----:B------:R-:W-:Y:S01]  /*3ba0*/  @P4 STG.E.U16 desc[UR36][R6.64+0x30], R36 ;  /* 0x0000302406004986 */ /* 0x000fe2000c101524 */
[----:B------:R-:W-:Y:S01]  /*3bb0*/  ISETP.GT.AND P3, PT, R3, 0x8, P0 ;  /* 0x000000080300780c */ /* 0x000fe20000764270 */
[-C--:B------:R-:W-:Y:S01]  /*3bc0*/  FMUL R51, R51, R56.reuse ;  /* 0x0000003833337220 */ /* 0x080fe20000400000 */
[----:B------:R-:W-:Y:S01]  /*3bd0*/  ISETP.GT.AND P0, PT, R4, 0x21, PT ;  /* 0x000000210400780c */ /* 0x000fe20003f04270 */
[----:B------:R-:W-:Y:S01]  /*3be0*/  @P5 STG.E.U16 desc[UR36][R6.64+0x32], R37 ;  /* 0x0000322506005986 */ /* 0x000fe2000c101524 */
        /* <DEDUP_REMOVED lines=10> */
[----:B------:R-:W-:-:S02]  /*3c90*/  F2FP.F16.F32.PACK_AB R41, RZ, R41 ;  /* 0x00000029ff29723e */ /* 0x000fc400000000ff */
[C---:B------:R-:W-:Y:S01]  /*3ca0*/  ISETP.GT.AND P1, PT, R3.reuse, 0x8, P1 ;  /* 0x000000080300780c */ /* 0x040fe20000f24270 */
[----:B------:R-:W-:Y:S01]  /*3cb0*/  @P3 STG.E.U16 desc[UR36][R8.64+0x32], R39 ;  /* 0x0000322708003986 */ /* 0x000fe2000c101524 */
[C---:B------:R-:W-:Y:S02]  /*3cc0*/  ISETP.GT.AND P2, PT, R3.reuse, 0x8, P0 ;  /* 0x000000080300780c */ /* 0x040fe40000744270 */
[C---:B------:R-:W-:Y:S01]  /*3cd0*/  ISETP.GT.AND P0, PT, R4.reuse, 0x29, PT ;  /* 0x000000290400780c */ /* 0x040fe20003f04270 */
[----:B------:R-:W-:Y:S01]  /*3ce0*/  @P4 STG.E.U16 desc[UR36][R6.64+0x40], R40 ;  /* 0x0000402806004986 */ /* 0x000fe2000c101524 */
[----:B------:R-:W-:Y:S02]  /*3cf0*/  ISETP.GT.AND P4, PT, R4, 0x28, PT ;  /* 0x000000280400780c */ /* 0x000fe40003f84270 */
[----:B------:R-:W-:Y:S01]  /*3d00*/  F2FP.F16.F32.PACK_AB R42, RZ, R42 ;  /* 0x0000002aff2a723e */ /* 0x000fe200000000ff */
[----:B------:R-:W-:Y:S01]  /*3d10*/  @P5 STG.E.U16 desc[UR36][R6.64+0x42], R41 ;  /* 0x0000422906005986 */ /* 0x000fe2000c101524 */
[----:B------:R-:W-:-:S02]  /*3d20*/  ISETP.GT.AND P5, PT, R3, RZ, P4 ;  /* 0x000000ff0300720c */ /* 0x000fc400027a4270 */
[C---:B------:R-:W-:Y:S01]  /*3d30*/  ISETP.GT.AND P3, PT, R3.reuse, RZ, P0 ;  /* 0x000000ff0300720c */ /* 0x040fe20000764270 */
[----:B------:R-:W-:Y:S01]  /*3d40*/  @P1 STG.E.U16 desc[UR36][R8.64+0x40], R42 ;  /* 0x0000402a08001986 */ /* 0x000fe2000c101524 */
[----:B------:R-:W-:Y:S02]  /*3d50*/  F2FP.F16.F32.PACK_AB R43, RZ, R43 ;  /* 0x0000002bff2b723e */ /* 0x000fe400000000ff */
[----:B------:R-:W-:Y:S02]  /*3d60*/  F2FP.F16.F32.PACK_AB R44, RZ, R44 ;  /* 0x0000002cff2c723e */ /* 0x000fe400000000ff */
[C---:B------:R-:W-:Y:S01]  /*3d70*/  ISETP.GT.AND P4, PT, R3.reuse, 0x8, P4 ;  /* 0x000000080300780c */ /* 0x040fe20002784270 */
[----:B------:R-:W-:Y:S01]  /*3d80*/  @P2 STG.E.U16 desc[UR36][R8.64+0x42], R43 ;  /* 0x0000422b08002986 */ /* 0x000fe2000c101524 */
[----:B------:R-:W-:Y:S02]  /*3d90*/  F2FP.F16.F32.PACK_AB R45, RZ, R45 ;  /* 0x0000002dff2d723e */ /* 0x000fe400000000ff */
[----:B------:R-:W-:Y:S01]  /*3da0*/  ISETP.GT.AND P2, PT, R4, 0x31, PT ;  /* 0x000000310400780c */ /* 0x000fe20003f44270 */
[----:B------:R-:W-:Y:S01]  /*3db0*/  @P5 STG.E.U16 desc[UR36][R6.64+0x50], R44 ;  /* 0x0000502c06005986 */ /* 0x000fe2000c101524 */
[----:B------:R-:W-:-:S02]  /*3dc0*/  ISETP.GT.AND P5, PT, R3, 0x8, P0 ;  /* 0x000000080300780c */ /* 0x000fc400007a4270 */
[C---:B------:R-:W-:Y:S01]  /*3dd0*/  ISETP.GT.AND P1, PT, R4.reuse, 0x38, PT ;  /* 0x000000380400780c */ /* 0x040fe20003f24270 */
[----:B------:R-:W-:Y:S01]  /*3de0*/  @P3 STG.E.U16 desc[UR36][R6.64+0x52], R45 ;  /* 0x0000522d06003986 */ /* 0x000fe2000c101524 */
[C---:B------:R-:W-:Y:S02]  /*3df0*/  ISETP.GT.AND P3, PT, R4.reuse, 0x30, PT ;  /* 0x000000300400780c */ /* 0x040fe40003f64270 */
[----:B------:R-:W-:Y:S01]  /*3e00*/  ISETP.GT.AND P0, PT, R4, 0x39, PT ;  /* 0x000000390400780c */ /* 0x000fe20003f04270 */
[----:B------:R-:W-:Y:S01]  /*3e10*/  @P4 IMAD.MOV.U32 R4, RZ, RZ, R8 ;  /* 0x000000ffff044224 */ /* 0x000fe200078e0008 */
[----:B------:R-:W-:Y:S01]  /*3e20*/  F2FP.F16.F32.PACK_AB R46, RZ, R46 ;  /* 0x0000002eff2e723e */ /* 0x000fe200000000ff */
[----:B------:R-:W-:Y:S01]  /*3e30*/  @P4 IMAD.MOV.U32 R5, RZ, RZ, R9 ;  /* 0x000000ffff054224 */ /* 0x000fe200078e0009 */
[----:B------:R-:W-:Y:S02]  /*3e40*/  F2FP.F16.F32.PACK_AB R47, RZ, R47 ;  /* 0x0000002fff2f723e */ /* 0x000fe400000000ff */
[----:B------:R-:W-:-:S02]  /*3e50*/  F2FP.F16.F32.PACK_AB R48, RZ, R48 ;  /* 0x00000030ff30723e */ /* 0x000fc400000000ff */
[----:B------:R0:W-:Y:S01]  /*3e60*/  @P4 STG.E.U16 desc[UR36][R4.64+0x50], R46 ;  /* 0x0000502e04004986 */ /* 0x0001e2000c101524 */
[C---:B------:R-:W-:Y:S02]  /*3e70*/  ISETP.GT.AND P4, PT, R3.reuse, RZ, P2 ;  /* 0x000000ff0300720c */ /* 0x040fe40001784270 */
[----:B------:R-:W-:Y:S02]  /*3e80*/  F2FP.F16.F32.PACK_AB R49, RZ, R49 ;  /* 0x00000031ff31723e */ /* 0x000fe400000000ff */
[----:B------:R-:W-:Y:S02]  /*3e90*/  ISETP.GT.AND P2, PT, R3, 0x8, P2 ;  /* 0x000000080300780c */ /* 0x000fe40001744270 */
[----:B------:R-:W-:Y:S02]  /*3ea0*/  F2FP.F16.F32.PACK_AB R50, RZ, R50 ;  /* 0x00000032ff32723e */ /* 0x000fe400000000ff */
[----:B------:R-:W-:Y:S02]  /*3eb0*/  F2FP.F16.F32.PACK_AB R51, RZ, R51 ;  /* 0x00000033ff33723e */ /* 0x000fe400000000ff */
[----:B------:R-:W-:Y:S01]  /*3ec0*/  F2FP.F16.F32.PACK_AB R52, RZ, R52 ;  /* 0x00000034ff34723e */ /* 0x000fe200000000ff */
[----:B0-----:R-:W-:Y:S01]  /*3ed0*/  @P5 IMAD.MOV.U32 R4, RZ, RZ, R8 ;  /* 0x000000ffff045224 */ /* 0x001fe200078e0008 */
[----:B------:R-:W-:Y:S01]  /*3ee0*/  F2FP.F16.F32.PACK_AB R53, RZ, R53 ;  /* 0x00000035ff35723e */ /* 0x000fe200000000ff */
[----:B------:R-:W-:Y:S01]  /*3ef0*/  @P5 IMAD.MOV.U32 R5, RZ, RZ, R9 ;  /* 0x000000ffff055224 */ /* 0x000fe200078e0009 */
[----:B------:R-:W-:-:S02]  /*3f00*/  F2FP.F16.F32.PACK_AB R54, RZ, R54 ;  /* 0x00000036ff36723e */ /* 0x000fc400000000ff */
[----:B------:R-:W-:Y:S02]  /*3f10*/  F2FP.F16.F32.PACK_AB R55, RZ, R55 ;  /* 0x00000037ff37723e */ /* 0x000fe400000000ff */
[----:B------:R0:W-:Y:S01]  /*3f20*/  @P5 STG.E.U16 desc[UR36][R4.64+0x52], R47 ;  /* 0x0000522f04005986 */ /* 0x0001e2000c101524 */
[C---:B------:R-:W-:Y:S02]  /*3f30*/  ISETP.GT.AND P5, PT, R3.reuse, RZ, P3 ;  /* 0x000000ff0300720c */ /* 0x040fe40001fa4270 */
[----:B------:R-:W-:-:S11]  /*3f40*/  ISETP.GT.AND P3, PT, R3, 0x8, P3 ;  /* 0x000000080300780c */ /* 0x000fd60001f64270 */
[----:B0-----:R-:W-:Y:S02]  /*3f50*/  @P5 IMAD.MOV.U32 R4, RZ, RZ, R6 ;  /* 0x000000ffff045224 */ /* 0x001fe400078e0006 */
[----:B------:R-:W-:-:S05]  /*3f60*/  @P5 IMAD.MOV.U32 R5, RZ, RZ, R7 ;  /* 0x000000ffff055224 */ /* 0x000fca00078e0007 */
[----:B------:R0:W-:Y:S01]  /*3f70*/  @P5 STG.E.U16 desc[UR36][R4.64+0x60], R48 ;  /* 0x0000603004005986 */ /* 0x0001e2000c101524 */
[C---:B------:R-:W-:Y:S02]  /*3f80*/  ISETP.GT.AND P5, PT, R3.reuse, RZ, P0 ;  /* 0x000000ff0300720c */ /* 0x040fe400007a4270 */
[----:B------:R-:W-:Y:S01]  /*3f90*/  ISETP.GT.AND P0, PT, R3, 0x8, P0 ;  /* 0x000000080300780c */ /* 0x000fe20000704270 */
[----:B0-----:R-:W-:Y:S02]  /*3fa0*/  @P4 IMAD.MOV.U32 R4, RZ, RZ, R6 ;  /* 0x000000ffff044224 */ /* 0x001fe400078e0006 */
[----:B------:R-:W-:-:S05]  /*3fb0*/  @P4 IMAD.MOV.U32 R5, RZ, RZ, R7 ;  /* 0x000000ffff054224 */ /* 0x000fca00078e0007 */
[----:B------:R0:W-:Y:S01]  /*3fc0*/  @P4 STG.E.U16 desc[UR36][R4.64+0x62], R49 ;  /* 0x0000623104004986 */ /* 0x0001e2000c101524 */
[C---:B------:R-:W-:Y:S02]  /*3fd0*/  ISETP.GT.AND P4, PT, R3.reuse, RZ, P1 ;  /* 0x000000ff0300720c */ /* 0x040fe40000f84270 */
[----:B------:R-:W-:Y:S01]  /*3fe0*/  ISETP.GT.AND P1, PT, R3, 0x8, P1 ;  /* 0x000000080300780c */ /* 0x000fe20000f24270 */
[----:B0-----:R-:W-:Y:S02]  /*3ff0*/  @P3 IMAD.MOV.U32 R4, RZ, RZ, R8 ;  /* 0x000000ffff043224 */ /* 0x001fe400078e0008 */
[----:B------:R-:W-:-:S05]  /*4000*/  @P3 IMAD.MOV.U32 R5, RZ, RZ, R9 ;  /* 0x000000ffff053224 */ /* 0x000fca00078e0009 */
[----:B------:R0:W-:Y:S02]  /*4010*/  @P3 STG.E.U16 desc[UR36][R4.64+0x60], R50 ;  /* 0x0000603204003986 */ /* 0x0001e4000c101524 */
[----:B0-----:R-:W-:Y:S02]  /*4020*/  @P2 IMAD.MOV.U32 R4, RZ, RZ, R8 ;  /* 0x000000ffff042224 */ /* 0x001fe400078e0008 */
[----:B------:R-:W-:-:S05]  /*4030*/  @P2 IMAD.MOV.U32 R5, RZ, RZ, R9 ;  /* 0x000000ffff052224 */ /* 0x000fca00078e0009 */
[----:B------:R0:W-:Y:S02]  /*4040*/  @P2 STG.E.U16 desc[UR36][R4.64+0x62], R51 ;  /* 0x0000623304002986 */ /* 0x0001e4000c101524 */
[----:B0-----:R-:W-:Y:S02]  /*4050*/  @P4 IMAD.MOV.U32 R4, RZ, RZ, R6 ;  /* 0x000000ffff044224 */ /* 0x001fe400078e0006 */
[----:B------:R-:W-:-:S05]  /*4060*/  @P4 IMAD.MOV.U32 R5, RZ, RZ, R7 ;  /* 0x000000ffff054224 */ /* 0x000fca00078e0007 */
[----:B------:R0:W-:Y:S04]  /*4070*/  @P4 STG.E.U16 desc[UR36][R4.64+0x70], R52 ;  /* 0x0000703404004986 */ /* 0x0001e8000c101524 */
[----:B------:R4:W-:Y:S01]  /*4080*/  @P5 STG.E.U16 desc[UR36][R6.64+0x72], R53 ;  /* 0x0000723506005986 */ /* 0x0009e2000c101524 */
[----:B0-----:R-:W-:Y:S02]  /*4090*/  @P1 IMAD.MOV.U32 R4, RZ, RZ, R8 ;  /* 0x000000ffff041224 */ /* 0x001fe400078e0008 */
[----:B------:R-:W-:-:S05]  /*40a0*/  @P1 IMAD.MOV.U32 R5, RZ, RZ, R9 ;  /* 0x000000ffff051224 */ /* 0x000fca00078e0009 */
[----:B------:R4:W-:Y:S04]  /*40b0*/  @P1 STG.E.U16 desc[UR36][R4.64+0x70], R54 ;  /* 0x0000703604001986 */ /* 0x0009e8000c101524 */
[----:B------:R4:W-:Y:S02]  /*40c0*/  @P0 STG.E.U16 desc[UR36][R8.64+0x72], R55 ;  /* 0x0000723708000986 */ /* 0x0009e4000c101524 */
.L_x_96:
[----:B------:R-:W-:Y:S05]  /*40d0*/  BSYNC B0 ;  /* 0x0000000000007941 */ /* 0x000fea0003800000 */
.L_x_34:
[----:B------:R-:W-:Y:S01]  /*40e0*/  ULDC UR4, c[0x0][0xc] ;  /* 0x0000030000047ab9 */ /* 0x000fe20000000800 */
[----:B------:R-:W-:Y:S01]  /*40f0*/  ULDC UR5, c[0x0][0x10] ;  /* 0x0000040000057ab9 */ /* 0x000fe20000000800 */
[----:B------:R-:W0:Y:S01]  /*4100*/  LDC R3, c[0x0][0x14] ;  /* 0x00000500ff037b82 */ /* 0x000e220000000800 */
[----:B------:R-:W-:Y:S01]  /*4110*/  UIMAD.WIDE.U32 UR4, UR4, UR5, URZ ;  /* 0x00000005040472a5 */ /* 0x000fe2000f8e003f */
[----:B------:R-:W-:Y:S02]  /*4120*/  IMAD.MOV.U32 R61, RZ, RZ, -0x1 ;  /* 0xffffffffff3d7424 */ /* 0x000fe400078e00ff */
[----:B------:R-:W-:-:S03]  /*4130*/  IMAD.MOV.U32 R59, RZ, RZ, -0x1 ;  /* 0xffffffffff3b7424 */ /* 0x000fc600078e00ff */
[----:B0-----:R-:W-:-:S04]  /*4140*/  IMAD.WIDE.U32 R16, R3, UR4, R16 ;  /* 0x0000000403107c25 */ /* 0x001fc8000f8e0010 */
[----:B------:R-:W-:Y:S01]  /*4150*/  IMAD R3, R3, UR5, RZ ;  /* 0x0000000503037c24 */ /* 0x000fe2000f8e02ff */
[----:B------:R-:W-:Y:S02]  /*4160*/  ULDC.64 UR4, c[0x0][0x650] ;  /* 0x0001940000047ab9 */ /* 0x000fe40000000a00 */
[----:B------:R-:W-:Y:S01]  /*4170*/  ISETP.GE.U32.AND P0, PT, R16, UR4, PT ;  /* 0x0000000410007c0c */ /* 0x000fe2000bf06070 */
[--C-:B------:R-:W-:Y:S01]  /*4180*/  IMAD.IADD R17, R17, 0x1, R3.reuse ;  /* 0x0000000111117824 */ /* 0x100fe200078e0203 */
[----:B------:R-:W-:-:S04]  /*4190*/  PRMT R3, RZ, 0x7610, R3 ;  /* 0x00007610ff037816 */ /* 0x000fc80000000003 */
[----:B------:R-:W-:-:S13]  /*41a0*/  ISETP.GE.U32.AND.EX P0, PT, R17, UR5, PT, P0 ;  /* 0x0000000511007c0c */ /* 0x000fda000bf06100 */
[----:B------:R-:W-:Y:S05]  /*41b0*/  @P0 BRA `(.L_x_97) ;  /* 0x0000000400640947 */ /* 0x000fea0003800000 */
[----:B---3--:R-:W0:Y:S01]  /*41c0*/  S2R R12, SR_CTAID.X ;  /* 0x00000000000c7919 */ /* 0x008e220000002500 */
[----:B-12---:R-:W1:Y:S01]  /*41d0*/  LDC.64 R10, c[0x0][0x628] ;  /* 0x00018a00ff0a7b82 */ /* 0x006e620000000a00 */
[----:B------:R-:W-:Y:S01]  /*41e0*/  ULDC UR4, c[0x0][0x150] ;  /* 0x0000540000047ab9 */ /* 0x000fe20000000800 */
[----:B----4-:R-:W-:Y:S01]  /*41f0*/  IMAD.MOV.U32 R8, RZ, RZ, R16 ;  /* 0x000000ffff087224 */ /* 0x010fe200078e0010 */
[----:B-----5:R-:W2:Y:S01]  /*4200*/  S2R R24, SR_CTAID.Y ;  /* 0x0000000000187919 */ /* 0x020ea20000002600 */
[----:B------:R-:W-:-:S04]  /*4210*/  IMAD.MOV.U32 R9, RZ, RZ, R17 ;  /* 0x000000ffff097224 */ /* 0x000fc800078e0011 */
[----:B------:R-:W3:Y:S08]  /*4220*/  LDC R21, c[0x0][0x144] ;  /* 0x00005100ff157b82 */ /* 0x000ef00000000800 */
[----:B------:R-:W4:Y:S08]  /*4230*/  LDC R0, c[0x0][0x630] ;  /* 0x00018c00ff007b82 */ /* 0x000f300000000800 */
[----:B------:R-:W2:Y:S01]  /*4240*/  LDC.64 R14, c[0x0][0x620] ;  /* 0x00018800ff0e7b82 */ /* 0x000ea20000000a00 */
[----:B-1----:R-:W-:-:S04]  /*4250*/  ISETP.NE.U32.AND P0, PT, R10, RZ, PT ;  /* 0x000000ff0a00720c */ /* 0x002fc80003f05070 */
[----:B------:R-:W-:Y:S02]  /*4260*/  ISETP.NE.AND.EX P0, PT, R11, RZ, PT, P0 ;  /* 0x000000ff0b00720c */ /* 0x000fe40003f05300 */
[----:B0-----:R-:W-:-:S05]  /*4270*/  I2FP.F32.U32 R3, R12 ;  /* 0x0000000c00037245 */ /* 0x001fca0000201000 */
[----:B------:R-:W-:-:S04]  /*4280*/  FMUL R3, R3, UR4 ;  /* 0x0000000403037c20 */ /* 0x000fc80008400000 */
[----:B------:R0:W1:Y:S02]  /*4290*/  F2I.U32.TRUNC.NTZ R20, R3 ;  /* 0x0000000300147305 */ /* 0x000064000020f000 */
[----:B---34-:R-:W-:Y:S05]  /*42a0*/  @!P0 BRA `(.L_x_98) ;  /* 0x0000000000288947 */ /* 0x018fea0003800000 */
[----:B0-----:R-:W0:Y:S02]  /*42b0*/  LDC R3, c[0x0][0x634] ;  /* 0x00018d00ff037b82 */ /* 0x001e240000000800 */
        /* <DEDUP_REMOVED lines=9> */
.L_x_98:
[----:B------:R-:W3:Y:S01]  /*4350*/  LDC.64 R28, c[0x0][0x640] ;  /* 0x00019000ff1c7b82 */ /* 0x000ee20000000a00 */
[-CC-:B------:R-:W-:Y:S01]  /*4360*/  SHF.R.U64 R59, R8, R0.reuse, R9.reuse ;  /* 0x00000000083b7219 */ /* 0x180fe20000001209 */
[----:B-1----:R-:W-:Y:S01]  /*4370*/  IMAD.MOV R20, RZ, RZ, -R20 ;  /* 0x000000ffff147224 */ /* 0x002fe200078e0a14 */
[----:B------:R-:W-:Y:S01]  /*4380*/  SHF.R.U32.HI R0, RZ, R0, R9 ;  /* 0x00000000ff007219 */ /* 0x000fe20000011609 */
[----:B------:R-:W-:Y:S01]  /*4390*/  ULDC UR4, c[0x0][0x154] ;  /* 0x0000550000047ab9 */ /* 0x000fe20000000800 */
[----:B0-----:R-:W-:Y:S01]  /*43a0*/  IADD3 R3, P0, RZ, -R59, RZ ;  /* 0x8000003bff037210 */ /* 0x001fe20007f1e0ff */
[----:B------:R-:W-:Y:S02]  /*43b0*/  IMAD R21, R21, R20, R12 ;  /* 0x0000001415157224 */ /* 0x000fe400078e020c */
[----:B------:R-:W0:Y:S01]  /*43c0*/  LDC R6, c[0x0][0x618] ;  /* 0x00018600ff067b82 */ /* 0x000e220000000800 */
[----:B------:R-:W-:Y:S02]  /*43d0*/  IMAD.MOV.U32 R7, RZ, RZ, 0x1 ;  /* 0x00000001ff077424 */ /* 0x000fe400078e00ff */
[----:B------:R-:W-:-:S04]  /*43e0*/  IMAD.X R5, RZ, RZ, ~R0, P0 ;  /* 0x000000ffff057224 */ /* 0x000fc800000e0e00 */
[-C--:B--2---:R-:W-:Y:S01]  /*43f0*/  IMAD R0, R5, R14.reuse, RZ ;  /* 0x0000000e05007224 */ /* 0x084fe200078e02ff */
[----:B------:R-:W1:Y:S01]  /*4400*/  LDC R8, c[0x0][0x608] ;  /* 0x00018200ff087b82 */ /* 0x000e620000000800 */
[----:B------:R-:W-:-:S04]  /*4410*/  IMAD.WIDE.U32 R4, R3, R14, R16 ;  /* 0x0000000e03047225 */ /* 0x000fc800078e0010 */
[----:B------:R-:W-:Y:S01]  /*4420*/  IMAD R3, R3, R15, R0 ;  /* 0x0000000f03037224 */ /* 0x000fe200078e0200 */
[----:B------:R-:W-:Y:S02]  /*4430*/  I2FP.F32.U32 R0, R24 ;  /* 0x0000001800007245 */ /* 0x000fe40000201000 */
[----:B------:R-:W2:Y:S01]  /*4440*/  LDC R26, c[0x0][0x658] ;  /* 0x00019600ff1a7b82 */ /* 0x000ea20000000800 */
[----:B------:R-:W-:Y:S01]  /*4450*/  IMAD.IADD R3, R5, 0x1, R3 ;  /* 0x0000000105037824 */ /* 0x000fe200078e0203 */
[----:B---3--:R-:W-:Y:S01]  /*4460*/  ISETP.NE.U32.AND P0, PT, R28, RZ, PT ;  /* 0x000000ff1c00720c */ /* 0x008fe20003f05070 */
[----:B------:R-:W-:Y:S01]  /*4470*/  FMUL R0, R0, UR4 ;  /* 0x0000000400007c20 */ /* 0x000fe20008400000 */
[----:B------:R-:W-:Y:S02]  /*4480*/  IMAD.MOV.U32 R5, RZ, RZ, -0x1 ;  /* 0xffffffffff057424 */ /* 0x000fe400078e00ff */
[----:B------:R-:W-:Y:S01]  /*4490*/  ISETP.NE.AND.EX P0, PT, R29, RZ, PT, P0 ;  /* 0x000000ff1d00720c */ /* 0x000fe20003f05300 */
[----:B------:R3:W4:Y:S01]  /*44a0*/  F2I.U32.TRUNC.NTZ R13, R0 ;  /* 0x00000000000d7305 */ /* 0x000722000020f000 */
[----:B------:R-:W3:Y:S01]  /*44b0*/  LDC R15, c[0x0][0x148] ;  /* 0x00005200ff0f7b82 */ /* 0x000ee20000000800 */
[----:B0-----:R-:W-:-:S02]  /*44c0*/  SHF.R.U64 R12, R4, R6, R3 ;  /* 0x00000006040c7219 */ /* 0x001fc40000001203 */
[----:B------:R-:W-:-:S05]  /*44d0*/  SHF.R.U32.HI R3, RZ, R6, R3 ;  /* 0x00000006ff037219 */ /* 0x000fca0000011603 */
[----:B------:R-:W0:Y:S01]  /*44e0*/  LDC R20, c[0x0][0x600] ;  /* 0x00018000ff147b82 */ /* 0x000e220000000800 */
[-CC-:B-1----:R-:W-:Y:S02]  /*44f0*/  SHF.R.U64 R10, R12, R8.reuse, R3.reuse ;  /* 0x000000080c0a7219 */ /* 0x182fe40000001203 */
[----:B------:R-:W-:-:S05]  /*4500*/  SHF.R.U32.HI R3, RZ, R8, R3 ;  /* 0x00000008ff037219 */ /* 0x000fca0000011603 */
[----:B------:R-:W1:Y:S01]  /*4510*/  LDC R27, c[0x0][0x648] ;  /* 0x00019200ff1b7b82 */ /* 0x000e620000000800 */
[-C--:B--2---:R-:W-:Y:S02]  /*4520*/  SHF.L.U32 R4, R5, R26.reuse, RZ ;  /* 0x0000001a05047219 */ /* 0x084fe400000006ff */
[-CC-:B------:R-:W-:Y:S02]  /*4530*/  SHF.R.U64 R14, R10, R26.reuse, R3.reuse ;  /* 0x0000001a0a0e7219 */ /* 0x180fe40000001203 */
[----:B------:R-:W-:Y:S02]  /*4540*/  SHF.R.U32.HI R5, RZ, R26, R3 ;  /* 0x0000001aff057219 */ /* 0x000fe40000011603 */
[----:B------:R-:W-:Y:S01]  /*4550*/  LOP3.LUT R25, RZ, R4, RZ, 0x33, !PT ;  /* 0x00000004ff197212 */ /* 0x000fe200078e33ff */
[----:B------:R-:W2:Y:S01]  /*4560*/  LDC R30, c[0x0][0x638] ;  /* 0x00018e00ff1e7b82 */ /* 0x000ea20000000800 */
[----:B------:R-:W-:Y:S01]  /*4570*/  SHF.L.U32 R26, R7, R26, RZ ;  /* 0x0000001a071a7219 */ /* 0x000fe200000006ff */
[----:B------:R-:W-:-:S06]  /*4580*/  IMAD.MOV.U32 R4, RZ, RZ, R14 ;  /* 0x000000ffff047224 */ /* 0x000fcc00078e000e */
[----:B------:R-:W0:Y:S01]  /*4590*/  LDC R31, c[0x0][0x610] ;  /* 0x00018400ff1f7b82 */ /* 0x000e220000000800 */
[----:B----4-:R-:W-:Y:S05]  /*45a0*/  @!P0 BRA `(.L_x_99) ;  /* 0x0000000000288947 */ /* 0x010fea0003800000 */
        /* <DEDUP_REMOVED lines=10> */
.L_x_99:
[----:B------:R-:W-:Y:S01]  /*4650*/  ISETP.NE.AND P0, PT, R2, 0x1, PT ;  /* 0x000000010200780c */ /* 0x000fe20003f05270 */
[----:B0-----:R-:W-:Y:S01]  /*4660*/  VIADD R7, R20, 0xffffffff ;  /* 0xffffffff14077836 */ /* 0x001fe20000000000 */
[----:B-1-3--:R-:W-:Y:S01]  /*4670*/  SHF.R.U64 R0, R4, R27, R5 ;  /* 0x0000001b04007219 */ /* 0x00afe20000001205 */
[----:B------:R-:W-:Y:S01]  /*4680*/  IMAD.MOV R13, RZ, RZ, -R13 ;  /* 0x000000ffff0d7224 */ /* 0x000fe200078e0a0d */
[----:B------:R-:W-:Y:S01]  /*4690*/  LOP3.LUT R5, R10, R25, RZ, 0xc0, !PT ;  /* 0x000000190a057212 */ /* 0x000fe200078ec0ff */
[----:B------:R-:W-:Y:S01]  /*46a0*/  IMAD.MOV.U32 R4, RZ, RZ, 0x1 ;  /* 0x00000001ff047424 */ /* 0x000fe200078e00ff */
[----:B------:R-:W-:Y:S01]  /*46b0*/  LOP3.LUT R12, R12, R7, RZ, 0xc0, !PT ;  /* 0x000000070c0c7212 */ /* 0x000fe200078ec0ff */
[----:B------:R-:W-:Y:S02]  /*46c0*/  IMAD.MOV R3, RZ, RZ, -R0 ;  /* 0x000000ffff037224 */ /* 0x000fe400078e0a00 */
[----:B------:R-:W-:Y:S02]  /*46d0*/  IMAD R0, R26, R0, R5 ;  /* 0x000000001a007224 */ /* 0x000fe400078e0205 */
[----:B--2---:R-:W-:-:S02]  /*46e0*/  IMAD R3, R3, R30, R14 ;  /* 0x0000001e03037224 */ /* 0x004fc400078e020e */
[----:B------:R-:W-:Y:S02]  /*46f0*/  @P0 IMAD R21, R15, R13, R24 ;  /* 0x0000000d0f150224 */ /* 0x000fe400078e0218 */
[----:B------:R-:W-:Y:S01]  /*4700*/  IMAD R5, R3, R20, R12 ;  /* 0x0000001403057224 */ /* 0x000fe200078e020c */
[----:B------:R-:W-:Y:S01]  /*4710*/  PRMT R3, R4, 0x7610, R3 ;  /* 0x0000761004037816 */ /* 0x000fe20000000003 */
[----:B------:R-:W-:-:S05]  /*4720*/  IMAD R0, R0, R31, R21 ;  /* 0x0000001f00007224 */ /* 0x000fca00078e0215 */
[----:B------:R-:W-:Y:S02]  /*4730*/  SEL R61, R5, R0, !P0 ;  /* 0x00000000053d7207 */ /* 0x000fe40004000000 */
[----:B------:R-:W-:-:S07]  /*4740*/  SEL R0, R0, R5, !P0 ;  /* 0x0000000500007207 */ /* 0x000fce0004000000 */
.L_x_97:
[----:B------:R-:W-:Y:S01]  /*4750*/  LOP3.LUT P0, RZ, R3, 0xff, RZ, 0xc0, !PT ;  /* 0x000000ff03ff7812 */ /* 0x000fe2000780c0ff */
[----:B------:R-:W-:-:S12]  /*4760*/  IMAD.MOV.U32 R60, RZ, RZ, R0 ;  /* 0x000000ffff3c7224 */ /* 0x000fd800078e0000 */
[----:B------:R-:W-:Y:S05]  /*4770*/  @P0 BRA `(.L_x_100) ;  /* 0xffffffc800940947 */ /* 0x000fea000383ffff */
[----:B------:R-:W-:Y:S05]  /*4780*/  EXIT ;  /* 0x000000000000794d */ /* 0x000fea0003800000 */
.L_x_7:
[----:B0-----:R-:W-:Y:S01]  /*4790*/  ULDC.64 UR4, c[0x0][0x650] ;  /* 0x0001940000047ab9 */ /* 0x001fe20000000a00 */
        /* <DEDUP_REMOVED lines=25> */
.L_x_102:
[----:B------:R-:W0:Y:S01]  /*4930*/  LDC.64 R28, c[0x0][0x640] ;  /* 0x00019000ff1c7b82 */ /* 0x000e220000000a00 */
[-CC-:B------:R-:W-:Y:S01]  /*4940*/  SHF.R.U64 R22, R12, R6.reuse, R13.reuse ;  /* 0x000000060c167219 */ /* 0x180fe2000000120d */
[----:B------:R-:W-:Y:S01]  /*4950*/  IMAD.MOV.U32 R30, RZ, RZ, 0x1 ;  /* 0x00000001ff1e7424 */ /* 0x000fe200078e00ff */
[----:B------:R-:W-:Y:S02]  /*4960*/  SHF.R.U32.HI R6, RZ, R6, R13 ;  /* 0x00000006ff067219 */ /* 0x000fe4000001160d */
        /* <DEDUP_REMOVED lines=8> */
[----:B------:R-:W-:Y:S01]  /*49f0*/  IMAD.IADD R9, R9, 0x1, R11 ;  /* 0x0000000109097824 */ /* 0x000fe200078e020b */
[----:B0-----:R-:W-:-:S04]  /*4a00*/  ISETP.NE.U32.AND P0, PT, R28, RZ, PT ;  /* 0x000000ff1c00720c */ /* 0x001fc80003f05070 */
[----:B------:R-:W-:Y:S02]  /*4a10*/  ISETP.NE.AND.EX P0, PT, R29, RZ, PT, P0 ;  /* 0x000000ff1d00720c */ /* 0x000fe40003f05300 */
[----:B------:R-:W0:Y:S01]  /*4a20*/  LDC R20, c[0x0][0x600] ;  /* 0x00018000ff147b82 */ /* 0x000e220000000800 */
[-CC-:B-1----:R-:W-:Y:S01]  /*4a30*/  SHF.R.U64 R14, R8, R10.reuse, R9.reuse ;  /* 0x0000000a080e7219 */ /* 0x182fe20000001209 */
[----:B------:R-:W-:Y:S01]  /*4a40*/  IMAD.MOV.U32 R8, RZ, RZ, -0x1 ;  /* 0xffffffffff087424 */ /* 0x000fe200078e00ff */
[----:B------:R-:W-:-:S05]  /*4a50*/  SHF.R.U32.HI R9, RZ, R10, R9 ;  /* 0x0000000aff097219 */ /* 0x000fca0000011609 */
[----:B------:R-:W1:Y:S01]  /*4a60*/  LDC R26, c[0x0][0x648] ;  /* 0x00019200ff1a7b82 */ /* 0x000e620000000800 */
[-CC-:B--2---:R-:W-:Y:S02]  /*4a70*/  SHF.R.U64 R21, R14, R12.reuse, R9.reuse ;  /* 0x0000000c0e157219 */ /* 0x184fe40000001209 */
[----:B------:R-:W-:-:S05]  /*4a80*/  SHF.R.U32.HI R6, RZ, R12, R9 ;  /* 0x0000000cff067219 */ /* 0x000fca0000011609 */
[----:B------:R-:W2:Y:S01]  /*4a90*/  LDC R27, c[0x0][0x638] ;  /* 0x00018e00ff1b7b82 */ /* 0x000ea20000000800 */
[-C--:B---3--:R-:W-:Y:S02]  /*4aa0*/  SHF.L.U32 R8, R8, R25.reuse, RZ ;  /* 0x0000001908087219 */ /* 0x088fe400000006ff */
[-CC-:B------:R-:W-:Y:S02]  /*4ab0*/  SHF.R.U64 R23, R21, R25.reuse, R6.reuse ;  /* 0x0000001915177219 */ /* 0x180fe40000001206 */
[----:B------:R-:W-:Y:S02]  /*4ac0*/  LOP3.LUT R32, RZ, R8, RZ, 0x33, !PT ;  /* 0x00000008ff207212 */ /* 0x000fe400078e33ff */
[----:B------:R-:W-:Y:S01]  /*4ad0*/  SHF.R.U32.HI R9, RZ, R25, R6 ;  /* 0x00000019ff097219 */ /* 0x000fe20000011606 */
[----:B------:R-:W3:Y:S01]  /*4ae0*/  LDC R31, c[0x0][0x610] ;  /* 0x00018400ff1f7b82 */ /* 0x000ee20000000800 */
[----:B------:R-:W-:Y:S01]  /*4af0*/  IMAD.MOV.U32 R8, RZ, RZ, R23 ;  /* 0x000000ffff087224 */ /* 0x000fe200078e0017 */
[----:B------:R-:W-:Y:S06]  /*4b00*/  @!P0 BRA `(.L_x_103) ;  /* 0x0000000000288947 */ /* 0x000fec0003800000 */
        /* <DEDUP_REMOVED lines=10> */
.L_x_103:
[----:B------:R-:W-:Y:S02]  /*4bb0*/  ISETP.NE.AND P0, PT, R2, 0x1, PT ;  /* 0x000000010200780c */ /* 0x000fe40003f05270 */
[----:B-1----:R-:W-:Y:S01]  /*4bc0*/  SHF.R.U64 R6, R8, R26, R9 ;  /* 0x0000001a08067219 */ /* 0x002fe20000001209 */
[----:B0-----:R-:W-:Y:S01]  /*4bd0*/  VIADD R9, R20, 0xffffffff ;  /* 0xffffffff14097836 */ /* 0x001fe20000000000 */
[----:B------:R-:W-:Y:S02]  /*4be0*/  SHF.L.U32 R30, R30, R25, RZ ;  /* 0x000000191e1e7219 */ /* 0x000fe400000006ff */
[----:B------:R-:W-:Y:S01]  /*4bf0*/  LOP3.LUT R5, R21, R32, RZ, 0xc0, !PT ;  /* 0x0000002015057212 */ /* 0x000fe200078ec0ff */
[----:B------:R-:W-:-:S04]  /*4c00*/  IMAD.MOV R8, RZ, RZ, -R6 ;  /* 0x000000ffff087224 */ /* 0x000fc800078e0a06 */
[----:B------:R-:W-:Y:S01]  /*4c10*/  IMAD R6, R30, R6, R5 ;  /* 0x000000061e067224 */ /* 0x000fe200078e0205 */
[----:B------:R-:W-:Y:S01]  /*4c20*/  LOP3.LUT R5, R14, R9, RZ, 0xc0, !PT ;  /* 0x000000090e057212 */ /* 0x000fe200078ec0ff */
[----:B------:R-:W-:Y:S02]  /*4c30*/  @P0 IMAD R3, R7, R24, R4 ;  /* 0x0000001807030224 */ /* 0x000fe400078e0204 */
[----:B--2---:R-:W-:Y:S02]  /*4c40*/  IMAD R4, R8, R27, R23 ;  /* 0x0000001b08047224 */ /* 0x004fe400078e0217 */
[----:B---3--:R-:W-:Y:S02]  /*4c50*/  IMAD R3, R6, R31, R3 ;  /* 0x0000001f06037224 */ /* 0x008fe400078e0203 */
[----:B------:R-:W-:Y:S02]  /*4c60*/  IMAD R4, R4, R20, R5 ;  /* 0x0000001404047224 */ /* 0x000fe400078e0205 */
[----:B------:R-:W-:-:S02]  /*4c70*/  IMAD.MOV.U32 R8, RZ, RZ, 0x1 ;  /* 0x00000001ff087424 */ /* 0x000fc400078e00ff */
[----:B------:R-:W-:Y:S01]  /*4c80*/  IMAD.MOV.U32 R6, RZ, RZ, R22 ;  /* 0x000000ffff067224 */ /* 0x000fe200078e0016 */
[----:B------:R-:W-:Y:S02]  /*4c90*/  SEL R20, R4, R3, !P0 ;  /* 0x0000000304147207 */ /* 0x000fe40004000000 */
[----:B------:R-:W-:-:S07]  /*4ca0*/  SEL R21, R3, R4, !P0 ;  /* 0x0000000403157207 */ /* 0x000fce0004000000 */
.L_x_101:
[----:B------:R-:W-:-:S08]  /*4cb0*/  NOP ;  /* 0x0000000000007918 */ /* 0x000fd00000000000 */
[----:B------:R-:W0:-:S00]  /*4cc0*/  USETMAXREG.DEALLOC.CTAPOOL 0x28 ;  /* 0x00000028000079c8 */ /* 0x000e0000080e0500 */
[----:B0-----:R-:W-:-:S13]  /*4cd0*/  ISETP.NE.AND P0, PT, R0, RZ, PT ;  /* 0x000000ff0000720c */ /* 0x001fda0003f05270 */
[----:B------:R-:W-:Y:S05]  /*4ce0*/  @P0 EXIT ;  /* 0x000000000000094d */ /* 0x000fea0003800000 */
[----:B------:R-:W-:Y:S01]  /*4cf0*/  LOP3.LUT P0, RZ, R8, 0xff, RZ, 0xc0, !PT ;  /* 0x000000ff08ff7812 */ /* 0x000fe2000780c0ff */
[----:B------:R-:W-:Y:S02]  /*4d00*/  IMAD.MOV.U32 R0, RZ, RZ, 0x1 ;  /* 0x00000001ff007424 */ /* 0x000fe400078e00ff */
[----:B------:R-:W-:-:S10]  /*4d10*/  IMAD.MOV.U32 R3, RZ, RZ, RZ ;  /* 0x000000ffff037224 */ /* 0x000fd400078e00ff */
[----:B------:R-:W-:Y:S05]  /*4d20*/  @!P0 BRA `(.L_x_104) ;  /* 0x0000000c00448947 */ /* 0x000fea0003800000 */
[----:B------:R-:W0:Y:S01]  /*4d30*/  LDC R0, c[0x0][0x28c] ;  /* 0x0000a300ff007b82 */ /* 0x000e220000000800 */
[----:B------:R-:W1:Y:S01]  /*4d40*/  S2R R12, SR_CgaCtaId ;  /* 0x00000000000c7919 */ /* 0x000e620000008800 */
[----:B------:R-:W-:Y:S01]  /*4d50*/  ULDC UR5, c[0x0][0x600] ;  /* 0x0001800000057ab9 */ /* 0x000fe20000000800 */
[----:B------:R-:W-:Y:S01]  /*4d60*/  ULDC UR4, c[0x0][0xc] ;  /* 0x0000030000047ab9 */ /* 0x000fe20000000800 */
[----:B------:R-:W-:Y:S01]  /*4d70*/  UIADD3 UR16, UR5, -0x1, URZ ;  /* 0xffffffff05107890 */ /* 0x000fe2000fffe03f */
[----:B------:R-:W-:Y:S01]  /*4d80*/  BSSY B0, `(.L_x_104) ;  /* 0x00000cb000007945 */ /* 0x000fe20003800000 */
[----:B------:R-:W-:Y:S01]  /*4d90*/  ULDC UR6, c[0x0][0x658] ;  /* 0x0001960000067ab9 */ /* 0x000fe20000000800 */
[----:B------:R-:W-:Y:S01]  /*4da0*/  ULDC UR5, c[0x0][0x10] ;  /* 0x0000040000057ab9 */ /* 0x000fe20000000800 */
[----:B------:R-:W-:Y:S01]  /*4db0*/  UMOV UR7, 0xffffffff ;  /* 0xffffffff00077882 */ /* 0x000fe20000000000 */
[----:B------:R-:W-:Y:S01]  /*4dc0*/  UMOV UR8, 0x1 ;  /* 0x0000000100087882 */ /* 0x000fe20000000000 */
[----:B------:R-:W-:Y:S01]  /*4dd0*/  UIMAD.WIDE.U32 UR4, UR4, UR5, URZ ;  /* 0x00000005040472a5 */ /* 0x000fe2000f8e003f */
[----:B------:R-:W-:Y:S01]  /*4de0*/  IMAD.MOV.U32 R9, RZ, RZ, 0x1 ;  /* 0x00000001ff097424 */ /* 0x000fe200078e00ff */
[----:B------:R-:W-:Y:S01]  /*4df0*/  USHF.L.U32 UR7, UR7, UR6, URZ ;  /* 0x0000000607077299 */ /* 0x000fe2000800063f */
[----:B------:R-:W-:Y:S01]  /*4e00*/  LOP3.LUT R8, R19, 0x2, RZ, 0xfc, !PT ;  /* 0x0000000213087812 */ /* 0x000fe200078efcff */
[----:B------:R-:W-:-:S02]  /*4e10*/  USHF.L.U32 UR18, UR8, UR6, URZ ;  /* 0x0000000608127299 */ /* 0x000fc4000800063f */
[----:B------:R-:W-:Y:S01]  /*4e20*/  ULOP3.LUT UR17, URZ, UR7, URZ, 0x33, !UPT ;  /* 0x000000073f117292 */ /* 0x000fe2000f8e333f */
[----:B------:R-:W-:Y:S01]  /*4e30*/  ULDC UR6, c[0x0][0x14] ;  /* 0x0000050000067ab9 */ /* 0x000fe20000000800 */
[----:B------:R-:W-:Y:S01]  /*4e40*/  ULDC.64 UR22, c[0x0][0x198] ;  /* 0x0000660000167ab9 */ /* 0x000fe20000000a00 */
[----:B------:R-:W-:Y:S02]  /*4e50*/  UIMAD.WIDE.U32 UR20, UR4, UR6, URZ ;  /* 0x00000006041472a5 */ /* 0x000fe4000f8e003f */
[----:B------:R-:W-:Y:S01]  /*4e60*/  UIMAD UR13, UR5, UR6, URZ ;  /* 0x00000006050d72a4 */ /* 0x000fe2000f8e023f */
[----:B0-----:R-:W-:-:S03]  /*4e70*/  VIADD R0, R0, 0x1f ;  /* 0x0000001f00007836 */ /* 0x001fc60000000000 */
[----:B------:R-:W-:Y:S02]  /*4e80*/  UIADD3 UR13, UR21, UR13, URZ ;  /* 0x0000000d150d7290 */ /* 0x000fe4000fffe03f */
[----:B------:R-:W-:-:S04]  /*4e90*/  SHF.R.S32.HI R3, RZ, 0x1f, R0 ;  /* 0x0000001fff037819 */ /* 0x000fc80000011400 */
[----:B------:R-:W-:Y:S01]  /*4ea0*/  LEA.HI R10, R3, R0, RZ, 0x5 ;  /* 0x00000000030a7211 */ /* 0x000fe200078f28ff */
[C---:B-1----:R-:W-:Y:S02]  /*4eb0*/  IMAD.SHL.U32 R11, R12.reuse, 0x20, RZ ;  /* 0x000000200c0b7824 */ /* 0x042fe400078e00ff */
[----:B------:R-:W-:Y:S01]  /*4ec0*/  IMAD.SHL.U32 R12, R12, 0x400, RZ ;  /* 0x000004000c0c7824 */ /* 0x000fe200078e00ff */
[----:B------:R-:W-:Y:S01]  /*4ed0*/  SHF.R.S32.HI R10, RZ, 0x5, R10 ;  /* 0x00000005ff0a7819 */ /* 0x000fe2000001140a */
[----:B------:R-:W-:Y:S01]  /*4ee0*/  IMAD.MOV.U32 R0, RZ, RZ, 0x1 ;  /* 0x00000001ff007424 */ /* 0x000fe200078e00ff */
[----:B------:R-:W-:Y:S01]  /*4ef0*/  LOP3.LUT R11, R11, 0x20, RZ, 0xc0, !PT ;  /* 0x000000200b0b7812 */ /* 0x000fe200078ec0ff */
[----:B------:R-:W-:Y:S01]  /*4f00*/  IMAD.MOV.U32 R3, RZ, RZ, RZ ;  /* 0x000000ffff037224 */ /* 0x000fe200078e00ff */
[----:B------:R-:W-:Y:S01]  /*4f10*/  LOP3.LUT R12, R12, 0x400, RZ, 0xc0, !PT ;  /* 0x000004000c0c7812 */ /* 0x000fe200078ec0ff */
[----:B------:R-:W-:-:S07]  /*4f20*/  VIADD R13, R10, 0x1 ;  /* 0x000000010a0d7836 */ /* 0x000fce0000000000 */
.L_x_115:
[----:B------:R-:W-:-:S03]  /*4f30*/  UMOV UR4, 0xffffffff ;  /* 0xffffffff00047882 */ /* 0x000fc60000000000 */
[----:B------:R-:W-:Y:S05]  /*4f40*/  BRA.DIV UR4, `(.L_x_105) ;  /* 0x0000000e04807947 */ /* 0x000fea000b800000 */
[----:B------:R-:W-:-:S13]  /*4f50*/  ELECT P6, URZ, PT ;  /* 0x00000000003f782f */ /* 0x000fda00038c0000 */
.L_x_125:
[----:B------:R-:W0:Y:S01]  /*4f60*/  LDC R4, c[0x0][0x28c] ;  /* 0x0000a300ff047b82 */ /* 0x000e220000000800 */
[----:B------:R-:W-:Y:S01]  /*4f70*/  BSSY B1, `(.L_x_106) ;  /* 0x0000038000017945 */ /* 0x000fe20003800000 */
[----:B0-----:R-:W-:-:S13]  /*4f80*/  ISETP.LT.OR P6, PT, R4, 0x1, !P6 ;  /* 0x000000010400780c */ /* 0x001fda00077c1670 */
[----:B------:R-:W-:Y:S05]  /*4f90*/  @P6 BRA `(.L_x_107) ;  /* 0x0000000000d46947 */ /* 0x000fea0003800000 */
[----:B------:R-:W-:Y:S02]  /*4fa0*/  IMAD R20, R20, 0x40, R11 ;  /* 0x0000004014147824 */ /* 0x000fe400078e020b */
[----:B------:R-:W-:Y:S02]  /*4fb0*/  IMAD.SHL.U32 R21, R21, 0x80, RZ ;  /* 0x0000008015157824 */ /* 0x000fe400078e00ff */
[----:B------:R-:W-:Y:S02]  /*4fc0*/  IMAD.MOV.U32 R24, RZ, RZ, RZ ;  /* 0x000000ffff187224 */ /* 0x000fe400078e00ff */
[----:B------:R-:W-:Y:S02]  /*4fd0*/  IMAD.MOV.U32 R4, RZ, RZ, R13 ;  /* 0x000000ffff047224 */ /* 0x000fe400078e000d */
[----:B------:R-:W-:Y:S02]  /*4fe0*/  IMAD.MOV.U32 R5, RZ, RZ, R0 ;  /* 0x000000ffff057224 */ /* 0x000fe400078e0000 */
[----:B------:R-:W-:-:S07]  /*4ff0*/  IMAD.MOV.U32 R7, RZ, RZ, R3 ;  /* 0x000000ffff077224 */ /* 0x000fce00078e0003 */
.L_x_110:
[----:B------:R-:W0:Y:S01]  /*5000*/  S2R R15, SR_CgaCtaId ;  /* 0x00000000000f7919 */ /* 0x000e220000008800 */
[----:B------:R-:W-:Y:S02]  /*5010*/  MOV R14, 0x400 ;  /* 0x00000400000e7802 */ /* 0x000fe40000000f00 */
[----:B------:R-:W-:Y:S02]  /*5020*/  LOP3.LUT P1, RZ, R18, 0x7f, RZ, 0xc0, !PT ;  /* 0x0000007f12ff7812 */ /* 0x000fe4000782c0ff */
[----:B0-----:R-:W-:Y:S02]  /*5030*/  LEA R22, R15, R14, 0x18 ;  /* 0x0000000e0f167211 */ /* 0x001fe400078ec0ff */
[----:B------:R-:W-:-:S09]  /*5040*/  SHF.L.U32 R14, R5, 0x1f, RZ ;  /* 0x0000001f050e7819 */ /* 0x000fd200000006ff */
[----:B------:R-:W0:Y:S01]  /*5050*/  @!P1 LDC R15, c[0x0][0x500] ;  /* 0x00014000ff0f9b82 */ /* 0x000e220000000800 */
[----:B------:R-:W-:-:S04]  /*5060*/  IMAD R23, R7, 0x8, R22 ;  /* 0x0000000807177824 */ /* 0x000fc800078e0216 */
[----:B------:R-:W1:Y:S02]  /*5070*/  SYNCS.PHASECHK.TRANS64.TRYWAIT P0, [R23+URZ+0x18], R14 ;  /* 0x0000180e170075a7 */ /* 0x000e64000800017f */
[----:B-1----:R-:W-:Y:S05]  /*5080*/  @!P0 BRA `(.L_x_108) ;  /* 0x0000000c00508947 */ /* 0x002fea0003800000 */
.L_x_126:
[----:B-1----:R-:W-:Y:S01]  /*5090*/  PRMT R14, R8, 0x9910, RZ ;  /* 0x00009910080e7816 */ /* 0x002fe200000000ff */
[----:B0-----:R0:W-:Y:S03]  /*50a0*/  @!P1 SYNCS.ARRIVE.TRANS64 RZ, [R23+URZ], R15 ;  /* 0x0000000f17ff99a7 */ /* 0x0011e6000800003f */
[----:B------:R-:W-:-:S13]  /*50b0*/  ISETP.NE.AND P0, PT, R14, 0x2, PT ;  /* 0x000000020e00780c */ /* 0x000fda0003f05270 */
[----:B0-----:R-:W-:Y:S05]  /*50c0*/  @P0 BRA `(.L_x_109) ;  /* 0x0000000000040947 */ /* 0x001fea0003800000 */
[----:B------:R-:W-:Y:S01]  /*50d0*/  BPT.TRAP 0x1 ;  /* 0x000000040000795c */ /* 0x000fe20000300000 */
.L_x_109:
[----:B------:R-:W-:Y:S01]  /*50e0*/  IMAD R14, R7, 0x800, R12 ;  /* 0x00000800070e7824 */ /* 0x000fe200078e020c */
[----:B------:R-:W-:Y:S01]  /*50f0*/  R2UR UR9, R23 ;  /* 0x00000000170972ca */ /* 0x000fe200000e0000 */
[--C-:B------:R-:W-:Y:S01]  /*5100*/  IMAD R15, R7, 0x2000, R22.reuse ;  /* 0x00002000070f7824 */ /* 0x100fe200078e0216 */
[----:B------:R-:W-:Y:S01]  /*5110*/  UIADD3 UR4, UP0, UR22, 0xf0, URZ ;  /* 0x000000f016047890 */ /* 0x000fe2000ff1e03f */
[----:B------:R-:W-:Y:S01]  /*5120*/  IMAD R14, R14, 0x2, R22 ;  /* 0x000000020e0e7824 */ /* 0x000fe200078e0216 */
[----:B------:R-:W-:Y:S01]  /*5130*/  R2UR UR11, R21 ;  /* 0x00000000150b72ca */ /* 0x000fe200000e0000 */
[----:B------:R-:W-:Y:S01]  /*5140*/  VIADD R4, R4, 0xffffffff ;  /* 0xffffffff04047836 */ /* 0x000fe20000000000 */
[----:B------:R-:W-:Y:S01]  /*5150*/  R2UR UR5, R15 ;  /* 0x000000000f0572ca */ /* 0x000fe200000e0000 */
[----:B------:R-:W-:Y:S01]  /*5160*/  UIADD3 UR24, UP1, UR22, 0x1f0, URZ ;  /* 0x000001f016187890 */ /* 0x000fe2000ff3e03f */
[----:B------:R-:W-:Y:S01]  /*5170*/  R2UR UR8, R14 ;  /* 0x000000000e0872ca */ /* 0x000fe200000e0000 */
[----:B------:R-:W-:Y:S01]  /*5180*/  VIADD R7, R7, 0x1 ;  /* 0x0000000107077836 */ /* 0x000fe20000000000 */
[----:B------:R-:W-:Y:S01]  /*5190*/  R2UR UR10, R24 ;  /* 0x00000000180a72ca */ /* 0x000fe200000e0000 */
[----:B------:R-:W-:Y:S01]  /*51a0*/  UIADD3.X UR25, URZ, UR23, URZ, UP1, !UPT ;  /* 0x000000173f197290 */ /* 0x000fe20008ffe43f */
[----:B------:R-:W-:Y:S01]  /*51b0*/  R2UR UR12, R6 ;  /* 0x00000000060c72ca */ /* 0x000fe200000e0000 */
[----:B------:R-:W-:Y:S01]  /*51c0*/  UMOV UR6, 0x0 ;  /* 0x0000000000067882 */ /* 0x000fe20000000000 */
[----:B------:R-:W-:Y:S01]  /*51d0*/  R2UR UR19, R20 ;  /* 0x00000000141372ca */ /* 0x000fe200000e0000 */
[----:B------:R-:W-:Y:S01]  /*51e0*/  UMOV UR7, 0x10000000 ;  /* 0x1000000000077882 */ /* 0x000fe20000000000 */
[----:B------:R-:W-:Y:S01]  /*51f0*/  ISETP.GT.AND P1, PT, R4, 0x1, PT ;  /* 0x000000010400780c */ /* 0x000fe20003f24270 */
[----:B------:R-:W-:Y:S01]  /*5200*/  UMOV UR26, 0x30000 ;  /* 0x00030000001a7882 */ /* 0x000fe20000000000 */
[C---:B------:R-:W-:Y:S01]  /*5210*/  ISETP.NE.AND P0, PT, R7.reuse, 0x3, PT ;  /* 0x000000030700780c */ /* 0x040fe20003f05270 */
[----:B------:R-:W-:Y:S01]  /*5220*/  UIADD3 UR14, UR5, 0x100, URZ ;  /* 0x00000100050e7890 */ /* 0x000fe2000fffe03f */
[----:B------:R-:W-:Y:S01]  /*5230*/  VIADD R24, R24, 0x20 ;  /* 0x0000002018187836 */ /* 0x000fe20000000000 */
[----:B------:R-:W-:Y:S01]  /*5240*/  UIADD3.X UR5, URZ, UR23, URZ, UP0, !UPT ;  /* 0x000000173f057290 */ /* 0x000fe200087fe43f */
[----:B------:R-:W-:Y:S01]  /*5250*/  SEL R14, RZ, 0x1, P0 ;  /* 0x00000001ff0e7807 */ /* 0x000fe20000000000 */
[----:B------:R-:W-:Y:S01]  /*5260*/  UIADD3 UR15, UR8, 0x6100, URZ ;  /* 0x00006100080f7890 */ /* 0x000fe2000fffe03f */
[----:B------:R-:W-:-:S02]  /*5270*/  SEL R7, R7, RZ, P0 ;  /* 0x000000ff07077207 */ /* 0x000fc40000000000 */
[----:B------:R-:W-:Y:S01]  /*5280*/  UMOV UR8, UR14 ;  /* 0x0000000e00087c82 */ /* 0x000fe20008000000 */
[----:B------:R-:W-:-:S03]  /*5290*/  LOP3.LUT R5, R5, R14, RZ, 0x3c, !PT ;  /* 0x0000000e05057212 */ /* 0x000fc600078e3cff */
[----:B------:R0:W-:Y:S02]  /*52a0*/  UTMALDG.3D [UR8], [UR4], desc[UR6] ;  /* 0x00000608040075b4 */ /* 0x0001e40008011000 */
[----:B0-----:R-:W-:Y:S01]  /*52b0*/  UMOV UR8, UR15 ;  /* 0x0000000f00087c82 */ /* 0x001fe20008000000 */
[----:B------:R-:W-:Y:S02]  /*52c0*/  UMOV UR11, UR19 ;  /* 0x00000013000b7c82 */ /* 0x000fe40008000000 */
[----:B------:R0:W-:Y:S02]  /*52d0*/  UTMALDG.3D.MULTICAST [UR8], [UR24], UR26, desc[UR6] ;  /* 0x00000608180073b4 */ /* 0x0001e4000801181a */
[----:B0-----:R-:W-:Y:S05]  /*52e0*/  @P1 BRA `(.L_x_110) ;  /* 0xfffffffc00441947 */ /* 0x001fea000383ffff */
.L_x_107:
[----:B------:R-:W-:Y:S05]  /*52f0*/  BSYNC B1 ;  /* 0x0000000000017941 */ /* 0x000fea0003800000 */
.L_x_106:
[----:B------:R-:W-:Y:S01]  /*5300*/  LOP3.LUT P1, RZ, R9, 0xff, RZ, 0xc0, !PT ;  /* 0x000000ff09ff7812 */ /* 0x000fe2000782c0ff */
[C---:B------:R-:W-:Y:S01]  /*5310*/  IMAD.IADD R6, R10.reuse, 0x1, R3 ;  /* 0x000000010a067824 */ /* 0x040fe200078e0203 */
[----:B------:R-:W-:Y:S01]  /*5320*/  ULDC.64 UR4, c[0x0][0x650] ;  /* 0x0001940000047ab9 */ /* 0x000fe20000000a00 */
[----:B------:R-:W-:Y:S01]  /*5330*/  ISETP.GE.U32.AND P2, PT, R10, 0x3, PT ;  /* 0x000000030a00780c */ /* 0x000fe20003f46070 */
[----:B------:R-:W-:Y:S01]  /*5340*/  BSSY B1, `(.L_x_111) ;  /* 0x000006c000017945 */ /* 0x000fe20003800000 */
[----:B------:R-:W-:Y:S01]  /*5350*/  IMAD.MOV.U32 R21, RZ, RZ, -0x1 ;  /* 0xffffffffff157424 */ /* 0x000fe200078e00ff */
[----:B------:R-:W-:Y:S01]  /*5360*/  ISETP.GT.U32.AND P0, PT, R6, 0x2, PT ;  /* 0x000000020600780c */ /* 0x000fe20003f04070 */
[----:B------:R-:W-:Y:S01]  /*5370*/  IMAD.MOV.U32 R20, RZ, RZ, -0x1 ;  /* 0xffffffffff147424 */ /* 0x000fe200078e00ff */
[----:B------:R-:W-:Y:S02]  /*5380*/  PRMT R9, RZ, 0x7610, R9 ;  /* 0x00007610ff097816 */ /* 0x000fe40000000009 */
[----:B------:R-:W-:-:S03]  /*5390*/  ISETP.LT.U32.AND P0, PT, R10, 0x3, P0 ;  /* 0x000000030a00780c */ /* 0x000fc60000701070 */
[----:B------:R-:W0:Y:S01]  /*53a0*/  @P1 S2R R5, SR_CgaCtaId ;  /* 0x0000000000051919 */ /* 0x000e220000008800 */
[----:B------:R-:W-:-:S04]  /*53b0*/  @P1 MOV R4, 0x400 ;  /* 0x0000040000041802 */ /* 0x000fc80000000f00 */
[----:B0-----:R-:W-:Y:S01]  /*53c0*/  @P1 LEA R3, R5, R4, 0x18 ;  /* 0x0000000405031211 */ /* 0x001fe200078ec0ff */
[----:B------:R-:W-:-:S03]  /*53d0*/  IMAD.WIDE.U32 R4, R6, -0x55555555, RZ ;  /* 0xaaaaaaab06047825 */ /* 0x000fc600078e00ff */
[----:B------:R0:W-:Y:S01]  /*53e0*/  @P1 SYNCS.ARRIVE.TRANS64.A1T0 RZ, [R3+URZ+0x48], RZ ;  /* 0x000048ff03ff19a7 */ /* 0x0001e2000810003f */
[----:B------:R-:W-:Y:S02]  /*53f0*/  IADD3 R16, P1, R16, UR20, RZ ;  /* 0x0000001410107c10 */ /* 0x000fe4000ff3e0ff */
[----:B------:R-:W-:Y:S02]  /*5400*/  SHF.R.U32.HI R5, RZ, 0x1, R5 ;  /* 0x00000001ff057819 */ /* 0x000fe40000011605 */
[----:B------:R-:W-:Y:S02]  /*5410*/  IADD3.X R17, R17, UR13, RZ, P1, !PT ;  /* 0x0000000d11117c10 */ /* 0x000fe40008ffe4ff */
[----:B------:R-:W-:Y:S02]  /*5420*/  PRMT R4, RZ, 0x7610, R4 ;  /* 0x00007610ff047816 */ /* 0x000fe40000000004 */
[----:B0-----:R-:W-:Y:S02]  /*5430*/  SEL R3, RZ, 0x1, !P0 ;  /* 0x00000001ff037807 */ /* 0x001fe40004000000 */
[----:B------:R-:W-:-:S02]  /*5440*/  ISETP.GE.U32.AND P0, PT, R16, UR4, PT ;  /* 0x0000000410007c0c */ /* 0x000fc4000bf06070 */
[----:B------:R-:W-:Y:S01]  /*5450*/  LOP3.LUT R0, R0, R3, RZ, 0x3c, !PT ;  /* 0x0000000300007212 */ /* 0x000fe200078e3cff */
[----:B------:R-:W-:Y:S01]  /*5460*/  IMAD R3, R5, -0x3, R6 ;  /* 0xfffffffd05037824 */ /* 0x000fe200078e0206 */
[----:B------:R-:W-:Y:S01]  /*5470*/  ISETP.GE.U32.AND.EX P0, PT, R17, UR5, PT, P0 ;  /* 0x0000000511007c0c */ /* 0x000fe2000bf06100 */
[----:B------:R-:W-:Y:S01]  /*5480*/  IMAD.MOV.U32 R6, RZ, RZ, -0x1 ;  /* 0xffffffffff067424 */ /* 0x000fe200078e00ff */
[----:B------:R-:W-:-:S11]  /*5490*/  @P2 LOP3.LUT R0, R0, 0x1, R5, 0x78, !PT ;  /* 0x0000000100002812 */ /* 0x000fd600078e7805 */
[----:B------:R-:W-:Y:S05]  /*54a0*/  @P0 BRA `(.L_x_112) ;  /* 0x0000000400540947 */ /* 0x000fea0003800000 */
[----:B------:R-:W0:Y:S01]  /*54b0*/  S2R R15, SR_CTAID.X ;  /* 0x00000000000f7919 */ /* 0x000e220000002500 */
[----:B------:R-:W-:Y:S01]  /*54c0*/  ULDC.64 UR4, c[0x0][0x628] ;  /* 0x00018a0000047ab9 */ /* 0x000fe20000000a00 */
[----:B------:R-:W-:Y:S01]  /*54d0*/  ULDC UR7, c[0x0][0x630] ;  /* 0x00018c0000077ab9 */ /* 0x000fe20000000800 */
[----:B------:R-:W-:Y:S01]  /*54e0*/  ISETP.NE.U32.AND P0, PT, RZ, UR4, PT ;  /* 0x00000004ff007c0c */ /* 0x000fe2000bf05070 */
[----:B------:R-:W1:Y:S01]  /*54f0*/  S2R R20, SR_CTAID.Y ;  /* 0x0000000000147919 */ /* 0x000e620000002600 */
[----:B------:R-:W-:Y:S01]  /*5500*/  ULDC UR8, c[0x0][0x150] ;  /* 0x0000540000087ab9 */ /* 0x000fe20000000800 */
[----:B------:R-:W-:Y:S01]  /*5510*/  IMAD.MOV.U32 R4, RZ, RZ, R16 ;  /* 0x000000ffff047224 */ /* 0x000fe200078e0010 */
[----:B------:R-:W-:Y:S01]  /*5520*/  ISETP.NE.AND.EX P0, PT, RZ, UR5, PT, P0 ;  /* 0x00000005ff007c0c */ /* 0x000fe2000bf05300 */
[----:B------:R-:W-:Y:S01]  /*5530*/  IMAD.MOV.U32 R5, RZ, RZ, R17 ;  /* 0x000000ffff057224 */ /* 0x000fe200078e0011 */
[----:B0-----:R-:W-:-:S11]  /*5540*/  I2FP.F32.U32 R22, R15 ;  /* 0x0000000f00167245 */ /* 0x001fd60000201000 */
[----:B------:R-:W-:Y:S05]  /*5550*/  @!P0 BRA `(.L_x_113) ;  /* 0x0000000000288947 */ /* 0x000fea0003800000 */
[----:B------:R-:W-:Y:S02]  /*5560*/  ULDC UR6, c[0x0][0x634] ;  /* 0x00018d0000067ab9 */ /* 0x000fe40000000800 */
[----:B------:R-:W-:-:S05]  /*5570*/  IADD3 R5, P0, R16, UR6, RZ ;  /* 0x0000000610057c10 */ /* 0x000fca000ff1e0ff */
[----:B------:R-:W-:-:S04]  /*5580*/  IMAD.X R21, RZ, RZ, R17, P0 ;  /* 0x000000ffff157224 */ /* 0x000fc800000e0611 */
[----:B------:R-:W-:-:S04]  /*5590*/  IMAD.WIDE.U32 R6, R21, UR4, RZ ;  /* 0x0000000415067c25 */ /* 0x000fc8000f8e00ff */
[----:B------:R-:W-:-:S04]  /*55a0*/  IMAD.WIDE.U32 R6, P0, R5, UR5, R6 ;  /* 0x0000000505067c25 */ /* 0x000fc8000f800006 */
[----:B------:R-:W-:-:S04]  /*55b0*/  IMAD.WIDE.U32 R4, R5, UR4, RZ ;  /* 0x0000000405047c25 */ /* 0x000fc8000f8e00ff */
[----:B------:R-:W-:Y:S01]  /*55c0*/  IMAD.MOV.U32 R4, RZ, RZ, R7 ;  /* 0x000000ffff047224 */ /* 0x000fe200078e0007 */
[----:B------:R-:W-:Y:S01]  /*55d0*/  IADD3 RZ, P1, R5, R6, RZ ;  /* 0x0000000605ff7210 */ /* 0x000fe20007f3e0ff */
[----:B------:R-:W-:-:S04]  /*55e0*/  IMAD.X R5, RZ, RZ, RZ, P0 ;  /* 0x000000ffff057224 */ /* 0x000fc800000e06ff */
[----:B------:R-:W-:-:S08]  /*55f0*/  IMAD.WIDE.U32.X R4, R21, UR5, R4, P1 ;  /* 0x0000000515047c25 */ /* 0x000fd000088e0404 */
.L_x_113:
[--C-:B------:R-:W-:Y:S01]  /*5600*/  SHF.R.U64 R14, R4, UR7, R5.reuse ;  /* 0x00000007040e7c19 */ /* 0x100fe20008001205 */
[----:B------:R-:W-:Y:S01]  /*5610*/  FMUL R22, R22, UR8 ;  /* 0x0000000816167c20 */ /* 0x000fe20008400000 */
[----:B------:R-:W-:Y:S01]  /*5620*/  SHF.R.U32.HI R4, RZ, UR7, R5 ;  /* 0x00000007ff047c19 */ /* 0x000fe20008011605 */
[----:B------:R-:W0:Y:S01]  /*5630*/  LDC R6, c[0x0][0x144] ;  /* 0x00005100ff067b82 */ /* 0x000e220000000800 */
[----:B------:R-:W-:Y:S01]  /*5640*/  IADD3 R5, P0, RZ, -R14, RZ ;  /* 0x8000000eff057210 */ /* 0x000fe20007f1e0ff */
[----:B------:R-:W-:Y:S01]  /*5650*/  ULDC UR6, c[0x0][0x154] ;  /* 0x0000550000067ab9 */ /* 0x000fe20000000800 */
[----:B-1----:R-:W-:Y:S01]  /*5660*/  I2FP.F32.U32 R7, R20 ;  /* 0x0000001400077245 */ /* 0x002fe20000201000 */
[----:B------:R-:W1:Y:S01]  /*5670*/  F2I.U32.TRUNC.NTZ R22, R22 ;  /* 0x0000001600167305 */ /* 0x000e62000020f000 */
[----:B------:R-:W-:Y:S01]  /*5680*/  ULDC.64 UR4, c[0x0][0x620] ;  /* 0x0001880000047ab9 */ /* 0x000fe20000000a00 */
[----:B------:R-:W-:Y:S01]  /*5690*/  IMAD.X R4, RZ, RZ, ~R4, P0 ;  /* 0x000000ffff047224 */ /* 0x000fe200000e0e04 */
[----:B------:R-:W-:Y:S01]  /*56a0*/  ISETP.NE.AND P2, PT, R2, 0x1, PT ;  /* 0x000000010200780c */ /* 0x000fe20003f45270 */
[----:B------:R-:W-:Y:S01]  /*56b0*/  FMUL R23, R7, UR6 ;  /* 0x0000000607177c20 */ /* 0x000fe20008400000 */
[----:B------:R-:W2:Y:S01]  /*56c0*/  LDC R25, c[0x0][0x148] ;  /* 0x00005200ff197b82 */ /* 0x000ea20000000800 */
[----:B------:R-:W-:Y:S01]  /*56d0*/  IMAD R4, R4, UR4, RZ ;  /* 0x0000000404047c24 */ /* 0x000fe2000f8e02ff */
[----:B------:R-:W-:-:S02]  /*56e0*/  ULDC.64 UR6, c[0x0][0x640] ;  /* 0x0001900000067ab9 */ /* 0x000fc40000000a00 */
[----:B------:R-:W-:Y:S01]  /*56f0*/  ISETP.NE.U32.AND P0, PT, RZ, UR6, PT ;  /* 0x00000006ff007c0c */ /* 0x000fe2000bf05070 */
[----:B------:R-:W3:Y:S01]  /*5700*/  F2I.U32.TRUNC.NTZ R23, R23 ;  /* 0x0000001700177305 */ /* 0x000ee2000020f000 */
[C---:B------:R-:W-:Y:S02]  /*5710*/  IMAD R7, R5.reuse, UR5, R4 ;  /* 0x0000000505077c24 */ /* 0x040fe4000f8e0204 */
[----:B------:R-:W-:Y:S01]  /*5720*/  IMAD.WIDE.U32 R4, R5, UR4, R16 ;  /* 0x0000000405047c25 */ /* 0x000fe2000f8e0010 */
[----:B------:R-:W-:Y:S01]  /*5730*/  ULDC UR4, c[0x0][0x618] ;  /* 0x0001860000047ab9 */ /* 0x000fe20000000800 */
[----:B------:R-:W-:Y:S02]  /*5740*/  ISETP.NE.AND.EX P0, PT, RZ, UR7, PT, P0 ;  /* 0x00000007ff007c0c */ /* 0x000fe4000bf05300 */
[----:B------:R-:W-:Y:S02]  /*5750*/  IMAD.IADD R5, R5, 0x1, R7 ;  /* 0x0000000105057824 */ /* 0x000fe400078e0207 */
[----:B-1----:R-:W-:-:S03]  /*5760*/  IMAD.MOV R22, RZ, RZ, -R22 ;  /* 0x000000ffff167224 */ /* 0x002fc600078e0a16 */
[----:B------:R-:W-:Y:S01]  /*5770*/  SHF.R.U64 R21, R4, UR4, R5 ;  /* 0x0000000404157c19 */ /* 0x000fe20008001205 */
[----:B0-----:R-:W-:Y:S01]  /*5780*/  IMAD R15, R6, R22, R15 ;  /* 0x00000016060f7224 */ /* 0x001fe200078e020f */
[----:B------:R-:W-:Y:S01]  /*5790*/  SHF.R.U32.HI R4, RZ, UR4, R5 ;  /* 0x00000004ff047c19 */ /* 0x000fe20008011605 */
[----:B------:R-:W-:Y:S01]  /*57a0*/  ULDC UR4, c[0x0][0x608] ;  /* 0x0001820000047ab9 */ /* 0x000fe20000000800 */
[----:B---3--:R-:W-:Y:S02]  /*57b0*/  IMAD.MOV R6, RZ, RZ, -R23 ;  /* 0x000000ffff067224 */ /* 0x008fe400078e0a17 */
[--C-:B------:R-:W-:Y:S02]  /*57c0*/  SHF.R.U64 R22, R21, UR4, R4.reuse ;  /* 0x0000000415167c19 */ /* 0x100fe40008001204 */
[----:B------:R-:W-:Y:S01]  /*57d0*/  SHF.R.U32.HI R5, RZ, UR4, R4 ;  /* 0x00000004ff057c19 */ /* 0x000fe20008011604 */
[----:B------:R-:W-:Y:S01]  /*57e0*/  ULDC UR4, c[0x0][0x658] ;  /* 0x0001960000047ab9 */ /* 0x000fe20000000800 */
[----:B--2---:R-:W-:-:S02]  /*57f0*/  @P2 IMAD R15, R25, R6, R20 ;  /* 0x00000006190f2224 */ /* 0x004fc400078e0214 */
[--C-:B------:R-:W-:Y:S02]  /*5800*/  SHF.R.U64 R20, R22, UR4, R5.reuse ;  /* 0x0000000416147c19 */ /* 0x100fe40008001205 */
[----:B------:R-:W-:-:S03]  /*5810*/  SHF.R.U32.HI R23, RZ, UR4, R5 ;  /* 0x00000004ff177c19 */ /* 0x000fc60008011605 */
[----:B------:R-:W-:Y:S02]  /*5820*/  IMAD.MOV.U32 R6, RZ, RZ, R20 ;  /* 0x000000ffff067224 */ /* 0x000fe400078e0014 */
[----:B------:R-:W-:Y:S01]  /*5830*/  IMAD.MOV.U32 R5, RZ, RZ, R23 ;  /* 0x000000ffff057224 */ /* 0x000fe200078e0017 */
[----:B------:R-:W-:Y:S06]  /*5840*/  @!P0 BRA `(.L_x_114) ;  /* 0x00000000002c8947 */ /* 0x000fec0003800000 */
        /* <DEDUP_REMOVED lines=9> */
[----:B------:R-:W-:-:S04]  /*58e0*/  IMAD.WIDE.U32.X R4, R23, UR7, R4, P1 ;  /* 0x0000000717047c25 */ /* 0x000fc800088e0404 */
[----:B------:R-:W-:-:S07]  /*58f0*/  IMAD.MOV.U32 R6, RZ, RZ, R4 ;  /* 0x000000ffff067224 */ /* 0x000fce00078e0004 */
.L_x_114:
[----:B------:R-:W-:Y:S01]  /*5900*/  ULDC UR4, c[0x0][0x648] ;  /* 0x0001920000047ab9 */ /* 0x000fe20000000800 */
[----:B------:R-:W-:Y:S01]  /*5910*/  LOP3.LUT R4, R22, UR17, RZ, 0xc0, !PT ;  /* 0x0000001116047c12 */ /* 0x000fe2000f8ec0ff */
[----:B------:R-:W-:Y:S01]  /*5920*/  ULDC UR5, c[0x0][0x610] ;  /* 0x0001840000057ab9 */ /* 0x000fe20000000800 */
[----:B------:R-:W-:Y:S01]  /*5930*/  SHF.R.U64 R5, R6, UR4, R5 ;  /* 0x0000000406057c19 */ /* 0x000fe20008001205 */
[----:B------:R-:W-:Y:S01]  /*5940*/  ULDC UR4, c[0x0][0x638] ;  /* 0x00018e0000047ab9 */ /* 0x000fe20000000800 */
[----:B------:R-:W-:-:S03]  /*5950*/  LOP3.LUT R21, R21, UR16, RZ, 0xc0, !PT ;  /* 0x0000001015157c12 */ /* 0x000fc6000f8ec0ff */
[----:B------:R-:W-:Y:S02]  /*5960*/  IMAD.MOV R7, RZ, RZ, -R5 ;  /* 0x000000ffff077224 */ /* 0x000fe400078e0a05 */
[----:B------:R-:W-:Y:S02]  /*5970*/  IMAD R4, R5, UR18, R4 ;  /* 0x0000001205047c24 */ /* 0x000fe4000f8e0204 */
[----:B------:R-:W-:Y:S01]  /*5980*/  IMAD R20, R7, UR4, R20 ;  /* 0x0000000407147c24 */ /* 0x000fe2000f8e0214 */
[----:B------:R-:W-:Y:S01]  /*5990*/  ULDC UR4, c[0x0][0x600] ;  /* 0x0001800000047ab9 */ /* 0x000fe20000000800 */
[----:B------:R-:W-:Y:S02]  /*59a0*/  IMAD R15, R4, UR5, R15 ;  /* 0x00000005040f7c24 */ /* 0x000fe4000f8e020f */
[----:B------:R-:W-:Y:S02]  /*59b0*/  IMAD R6, R20, UR4, R21 ;  /* 0x0000000414067c24 */ /* 0x000fe4000f8e0215 */
[----:B------:R-:W-:-:S03]  /*59c0*/  IMAD.MOV.U32 R4, RZ, RZ, 0x1 ;  /* 0x00000001ff047424 */ /* 0x000fc600078e00ff */
[----:B------:R-:W-:Y:S02]  /*59d0*/  SEL R20, R6, R15, !P2 ;  /* 0x0000000f06147207 */ /* 0x000fe40005000000 */
[----:B------:R-:W-:Y:S01]  /*59e0*/  SEL R21, R15, R6, !P2 ;  /* 0x000000060f157207 */ /* 0x000fe20005000000 */
[----:B------:R-:W-:-:S07]  /*59f0*/  IMAD.MOV.U32 R6, RZ, RZ, R14 ;  /* 0x000000ffff067224 */ /* 0x000fce00078e000e */
.L_x_112:
[----:B------:R-:W-:Y:S05]  /*5a00*/  BSYNC B1 ;  /* 0x0000000000017941 */ /* 0x000fea0003800000 */
.L_x_111:
[----:B------:R-:W-:-:S13]  /*5a10*/  LOP3.LUT P0, RZ, R4, 0xff, RZ, 0xc0, !PT ;  /* 0x000000ff04ff7812 */ /* 0x000fda000780c0ff */
[----:B------:R-:W-:Y:S05]  /*5a20*/  @P0 BRA `(.L_x_115) ;  /* 0xfffffff400400947 */ /* 0x000fea000383ffff */
[----:B------:R-:W-:Y:S05]  /*5a30*/  BSYNC B0 ;  /* 0x0000000000007941 */ /* 0x000fea0003800000 */
.L_x_104:
[----:B------:R-:W-:-:S03]  /*5a40*/  UMOV UR4, 0xffffffff ;  /* 0xffffffff00047882 */ /* 0x000fc60000000000 */
[----:B------:R-:W-:Y:S05]  /*5a50*/  BRA.DIV UR4, `(.L_x_116) ;  /* 0x0000000204f07947 */ /* 0x000fea000b800000 */
[----:B------:R-:W-:-:S13]  /*5a60*/  ELECT P6, URZ, PT ;  /* 0x00000000003f782f */ /* 0x000fda00038c0000 */
.L_x_129:
[----:B------:R-:W-:Y:S04]  /*5a70*/  BSSY B0, `(.L_x_117) ;  /* 0x0000022000007945 */ /* 0x000fe80003800000 */
[----:B------:R-:W-:Y:S05]  /*5a80*/  @!P6 BRA `(.L_x_118) ;  /* 0x000000000080e947 */ /* 0x000fea0003800000 */
[----:B------:R-:W-:-:S04]  /*5a90*/  LOP3.LUT R19, R19, 0x2, RZ, 0xfc, !PT ;  /* 0x0000000213137812 */ /* 0x000fc800078efcff */
[----:B------:R-:W-:-:S13]  /*5aa0*/  ISETP.NE.AND P0, PT, R19, 0x3, PT ;  /* 0x000000031300780c */ /* 0x000fda0003f05270 */
[----:B------:R-:W-:Y:S05]  /*5ab0*/  @!P0 BRA `(.L_x_119) ;  /* 0x0000000000048947 */ /* 0x000fea0003800000 */
[----:B------:R-:W-:Y:S01]  /*5ac0*/  BPT.TRAP 0x1 ;  /* 0x000000040000795c */ /* 0x000fe20000300000 */
.L_x_119:
[----:B------:R-:W0:Y:S01]  /*5ad0*/  S2R R5, SR_CgaCtaId ;  /* 0x0000000000057919 */ /* 0x000e220000008800 */
[----:B------:R-:W-:Y:S02]  /*5ae0*/  MOV R2, 0x400 ;  /* 0x0000040000027802 */ /* 0x000fe40000000f00 */
[----:B------:R-:W-:Y:S02]  /*5af0*/  SHF.L.U32 R4, R0, 0x1f, RZ ;  /* 0x0000001f00047819 */ /* 0x000fe400000006ff */
[----:B0-----:R-:W-:-:S05]  /*5b00*/  LEA R2, R5, R2, 0x18 ;  /* 0x0000000205027211 */ /* 0x001fca00078ec0ff */
[----:B------:R-:W-:-:S04]  /*5b10*/  VIADD R2, R2, 0x18 ;  /* 0x0000001802027836 */ /* 0x000fc80000000000 */
[C---:B------:R-:W-:Y:S02]  /*5b20*/  IMAD R7, R3.reuse, 0x8, R2 ;  /* 0x0000000803077824 */ /* 0x040fe400078e0202 */
[----:B------:R-:W-:Y:S02]  /*5b30*/  VIADD R3, R3, 0x1 ;  /* 0x0000000103037836 */ /* 0x000fe40000000000 */
[----:B------:R-:W0:Y:S03]  /*5b40*/  SYNCS.PHASECHK.TRANS64.TRYWAIT P0, [R7+URZ], R4 ;  /* 0x00000004070075a7 */ /* 0x000e26000800017f */
[----:B------:R-:W-:-:S04]  /*5b50*/  ISETP.NE.AND P1, PT, R3, 0x3, PT ;  /* 0x000000030300780c */ /* 0x000fc80003f25270 */
[----:B------:R-:W-:Y:S02]  /*5b60*/  SEL R5, RZ, 0x1, P1 ;  /* 0x00000001ff057807 */ /* 0x000fe40000800000 */
[----:B------:R-:W-:Y:S02]  /*5b70*/  SEL R3, R3, RZ, P1 ;  /* 0x000000ff03037207 */ /* 0x000fe40000800000 */
[----:B------:R-:W-:-:S03]  /*5b80*/  LOP3.LUT R9, R0, R5, RZ, 0x3c, !PT ;  /* 0x0000000500097212 */ /* 0x000fc600078e3cff */
[----:B------:R-:W-:Y:S01]  /*5b90*/  IMAD R6, R3, 0x8, R2 ;  /* 0x0000000803067824 */ /* 0x000fe200078e0202 */
[----:B------:R-:W-:Y:S01]  /*5ba0*/  SHF.L.U32 R5, R9, 0x1f, RZ ;  /* 0x0000001f09057819 */ /* 0x000fe200000006ff */
[----:B0-----:R-:W-:Y:S06]  /*5bb0*/  @!P0 BRA `(.L_x_120) ;  /* 0x0000000000b88947 */ /* 0x001fec0003800000 */
.L_x_130:
[----:B------:R-:W1:Y:S01]  /*5bc0*/  SYNCS.PHASECHK.TRANS64.TRYWAIT P0, [R6+URZ], R5 ;  /* 0x00000005060075a7 */ /* 0x000e62000800017f */
[----:B------:R-:W-:-:S05]  /*5bd0*/  VIADD R0, R3, 0x1 ;  /* 0x0000000103007836 */ /* 0x000fca0000000000 */
[----:B------:R-:W-:-:S04]  /*5be0*/  ISETP.NE.AND P1, PT, R0, 0x3, PT ;  /* 0x000000030000780c */ /* 0x000fc80003f25270 */
[----:B0-----:R-:W-:Y:S02]  /*5bf0*/  SEL R4, RZ, 0x1, P1 ;  /* 0x00000001ff047807 */ /* 0x001fe40000800000 */
[----:B------:R-:W-:Y:S02]  /*5c00*/  SEL R3, R0, RZ, P1 ;  /* 0x000000ff00037207 */ /* 0x000fe40000800000 */
[----:B------:R-:W-:Y:S01]  /*5c10*/  LOP3.LUT R0, R9, R4, RZ, 0x3c, !PT ;  /* 0x0000000409007212 */ /* 0x000fe200078e3cff */
[----:B-1----:R-:W-:Y:S06]  /*5c20*/  @!P0 BRA `(.L_x_121) ;  /* 0x0000000000b08947 */ /* 0x002fec0003800000 */
.L_x_131:
[----:B------:R-:W-:Y:S01]  /*5c30*/  IMAD R3, R3, 0x8, R2 ;  /* 0x0000000803037824 */ /* 0x000fe200078e0202 */
[----:B------:R-:W-:-:S07]  /*5c40*/  SHF.L.U32 R0, R0, 0x1f, RZ ;  /* 0x0000001f00007819 */ /* 0x000fce00000006ff */
.L_x_122:
[----:B-1----:R1:W2:Y:S02]  /*5c50*/  SYNCS.PHASECHK.TRANS64.TRYWAIT P0, [R3+URZ], R0 ;  /* 0x00000000030075a7 */ /* 0x0022a4000800017f */
[----:B--2---:R-:W-:Y:S05]  /*5c60*/  @!P0 NANOSLEEP.SYNCS 0x989680 ;  /* 0x009896800000895d */ /* 0x004fea0003900000 */
[----:B------:R-:W2:Y:S02]  /*5c70*/  @!P0 SYNCS.PHASECHK.TRANS64 P0, [R3+URZ], R0 ;  /* 0x00000000030085a7 */ /* 0x000ea4000800007f */
[----:B--2---:R-:W-:Y:S05]  /*5c80*/  @!P0 BRA `(.L_x_122) ;  /* 0xfffffffc00f08947 */ /* 0x004fea000383ffff */
.L_x_118:
[----:B------:R-:W-:Y:S05]  /*5c90*/  BSYNC B0 ;  /* 0x0000000000007941 */ /* 0x000fea0003800000 */
.L_x_117:
[----:B------:R-:W-:Y:S05]  /*5ca0*/  EXIT ;  /* 0x000000000000794d */ /* 0x000fea0003800000 */
.L_x_21:
[----:B---3--:R3:W4:Y:S02]  /*5cb0*/  SYNCS.PHASECHK.TRANS64.TRYWAIT P1, [R3+URZ], R0 ;  /* 0x00000000030075a7 */ /* 0x008724000802017f */
[----:B----4-:R-:W-:Y:S05]  /*5cc0*/  @!P1 NANOSLEEP.SYNCS 0x989680 ;  /* 0x009896800000995d */ /* 0x010fea0003900000 */
[----:B------:R-:W4:Y:S02]  /*5cd0*/  @!P1 SYNCS.PHASECHK.TRANS64 P1, [R3+URZ], R0 ;  /* 0x00000000030095a7 */ /* 0x000f24000802007f */
[----:B----4-:R-:W-:Y:S05]  /*5ce0*/  @!P1 BRA `(.L_x_21) ;  /* 0xfffffffc00f09947 */ /* 0x010fea000383ffff */
[----:B------:R-:W-:Y:S05]  /*5cf0*/  BRA `(.L_x_20) ;  /* 0xffffffb400fc7947 */ /* 0x000fea000383ffff */
.L_x_26:
[----:B-1----:R1:W2:Y:S02]  /*5d00*/  SYNCS.PHASECHK.TRANS64.TRYWAIT P1, [R5+URZ], R4 ;  /* 0x00000004050075a7 */ /* 0x0022a4000802017f */
[----:B--2---:R-:W-:Y:S05]  /*5d10*/  @!P1 NANOSLEEP.SYNCS 0x989680 ;  /* 0x009896800000995d */ /* 0x004fea0003900000 */
[----:B------:R-:W2:Y:S02]  /*5d20*/  @!P1 SYNCS.PHASECHK.TRANS64 P1, [R5+URZ], R4 ;  /* 0x00000004050095a7 */ /* 0x000ea4000802007f */
[----:B--2---:R-:W-:Y:S05]  /*5d30*/  @!P1 BRA `(.L_x_26) ;  /* 0xfffffffc00f09947 */ /* 0x004fea000383ffff */
[----:B------:R-:W-:Y:S05]  /*5d40*/  BRA `(.L_x_25) ;  /* 0xffffffb800ac7947 */ /* 0x000fea000383ffff */
.L_x_105:
[----:B------:R-:W-:Y:S01]  /*5d50*/  BSSY B1, `(.L_x_123) ;  /* 0x0000006000017945 */ /* 0x000fe20003800000 */
[----:B------:R-:W-:-:S07]  /*5d60*/  IMAD.MOV.U32 R15, RZ, RZ, -0x1 ;  /* 0xffffffffff0f7424 */ /* 0x000fce00078e00ff */
[----:B------:R-:W-:Y:S05]  /*5d70*/  WARPSYNC.COLLECTIVE R15, `(.L_x_124) ;  /* 0x000000000f0c7348 */ /* 0x000fea0003c00000 */
[----:B------:R-:W-:Y:S02]  /*5d80*/  ELECT P6, UR62, PT ;  /* 0x00000000003e782f */ /* 0x000fe400038c0000 */
[----:B------:R-:W-:Y:S01]  /*5d90*/  MOV R14, UR62 ;  /* 0x0000003e000e7c02 */ /* 0x000fe20008000f00 */
[----:B------:R-:W-:Y:S10]  /*5da0*/  ENDCOLLECTIVE ;  /* 0x000000000000791b */ /* 0x000ff40003800000 */
.L_x_124:
[----:B------:R-:W-:Y:S05]  /*5db0*/  BSYNC B1 ;  /* 0x0000000000017941 */ /* 0x000fea0003800000 */
.L_x_123:
[----:B------:R-:W-:Y:S05]  /*5dc0*/  BRA `(.L_x_125) ;  /* 0xfffffff000647947 */ /* 0x000fea000383ffff */
.L_x_108:
[----:B-1----:R1:W2:Y:S02]  /*5dd0*/  SYNCS.PHASECHK.TRANS64.TRYWAIT P0, [R23+URZ+0x18], R14 ;  /* 0x0000180e170075a7 */ /* 0x0022a4000800017f */
[----:B--2---:R-:W-:Y:S05]  /*5de0*/  @!P0 NANOSLEEP.SYNCS 0x989680 ;  /* 0x009896800000895d */ /* 0x004fea0003900000 */
[----:B------:R-:W2:Y:S02]  /*5df0*/  @!P0 SYNCS.PHASECHK.TRANS64 P0, [R23+URZ+0x18], R14 ;  /* 0x0000180e170085a7 */ /* 0x000ea4000800007f */
[----:B--2---:R-:W-:Y:S05]  /*5e00*/  @!P0 BRA `(.L_x_108) ;  /* 0xfffffffc00f08947 */ /* 0x004fea000383ffff */
[----:B------:R-:W-:Y:S05]  /*5e10*/  BRA `(.L_x_126) ;  /* 0xfffffff0009c7947 */ /* 0x000fea000383ffff */
.L_x_116:
[----:B------:R-:W-:Y:S01]  /*5e20*/  BSSY B0, `(.L_x_127) ;  /* 0x0000006000007945 */ /* 0x000fe20003800000 */
[----:B------:R-:W-:-:S07]  /*5e30*/  IMAD.MOV.U32 R15, RZ, RZ, -0x1 ;  /* 0xffffffffff0f7424 */ /* 0x000fce00078e00ff */
[----:B------:R-:W-:Y:S05]  /*5e40*/  WARPSYNC.COLLECTIVE R15, `(.L_x_128) ;  /* 0x000000000f0c7348 */ /* 0x000fea0003c00000 */
[----:B------:R-:W-:Y:S02]  /*5e50*/  ELECT P6, UR62, PT ;  /* 0x00000000003e782f */ /* 0x000fe400038c0000 */
[----:B------:R-:W-:Y:S01]  /*5e60*/  MOV R14, UR62 ;  /* 0x0000003e000e7c02 */ /* 0x000fe20008000f00 */
[----:B------:R-:W-:Y:S10]  /*5e70*/  ENDCOLLECTIVE ;  /* 0x000000000000791b */ /* 0x000ff40003800000 */
.L_x_128:
[----:B------:R-:W-:Y:S05]  /*5e80*/  BSYNC B0 ;  /* 0x0000000000007941 */ /* 0x000fea0003800000 */
.L_x_127:
[----:B------:R-:W-:Y:S05]  /*5e90*/  BRA `(.L_x_129) ;  /* 0xfffffff800f47947 */ /* 0x000fea000383ffff */
.L_x_120:
[----:B0-----:R0:W1:Y:S02]  /*5ea0*/  SYNCS.PHASECHK.TRANS64.TRYWAIT P0, [R7+URZ], R4 ;  /* 0x00000004070075a7 */ /* 0x001064000800017f */
[----:B-1----:R-:W-:Y:S05]  /*5eb0*/  @!P0 NANOSLEEP.SYNCS 0x989680 ;  /* 0x009896800000895d */ /* 0x002fea0003900000 */
[----:B------:R-:W1:Y:S02]  /*5ec0*/  @!P0 SYNCS.PHASECHK.TRANS64 P0, [R7+URZ], R4 ;  /* 0x00000004070085a7 */ /* 0x000e64000800007f */
[----:B-1----:R-:W-:Y:S05]  /*5ed0*/  @!P0 BRA `(.L_x_120) ;  /* 0xfffffffc00f08947 */ /* 0x002fea000383ffff */
[----:B------:R-:W-:Y:S05]  /*5ee0*/  BRA `(.L_x_130) ;  /* 0xfffffffc00347947 */ /* 0x000fea000383ffff */
.L_x_121:
[----:B0-----:R0:W1:Y:S02]  /*5ef0*/  SYNCS.PHASECHK.TRANS64.TRYWAIT P0, [R6+URZ], R5 ;  /* 0x00000005060075a7 */ /* 0x001064000800017f */
[----:B-1----:R-:W-:Y:S05]  /*5f00*/  @!P0 NANOSLEEP.SYNCS 0x989680 ;  /* 0x009896800000895d */ /* 0x002fea0003900000 */
[----:B------:R-:W1:Y:S02]  /*5f10*/  @!P0 SYNCS.PHASECHK.TRANS64 P0, [R6+URZ], R5 ;  /* 0x00000005060085a7 */ /* 0x000e64000800007f */
[----:B-1----:R-:W-:Y:S05]  /*5f20*/  @!P0 BRA `(.L_x_121) ;  /* 0xfffffffc00f08947 */ /* 0x002fea000383ffff */
[----:B------:R-:W-:Y:S05]  /*5f30*/  BRA `(.L_x_131) ;  /* 0xfffffffc003c7947 */ /* 0x000fea000383ffff */
.L_x_132:
[----:B------:R-:W-:-:S00]  /*5f40*/  BRA `(.L_x_132) ;  /* 0xfffffffc00fc7947 */ /* 0x000fc0000383ffff */
[----:B------:R-:W-:-:S00]  /*5f50*/  NOP ;  /* 0x0000000000007918 */ /* 0x000fc00000000000 */
        /* <DEDUP_REMOVED lines=10> */
.L_x_133:


//--------------------- .nv.global.init           --------------------------
	.section	.nv.global.init,"aw",@progbits
.nv.global.init:
	.type		$str$22,@object
	.size		$str$22,($str$23 - $str$22)
$str$22:
        /*0000*/ 	.byte	0x6b, 0x5f, 0x74, 0x69, 0x6c, 0x65, 0x5f, 0x63, 0x6f, 0x75, 0x6e, 0x74, 0x20, 0x3e, 0x3d, 0x20
        /*0010*/ 	.byte	0x31, 0x00
	.type		$str$23,@object
	.size		$str$23,(__unnamed_1 - $str$23)
$str$23:
        /*0012*/ 	.byte	0x2f, 0x74, 0x6d, 0x70, 0x2f, 0x63, 0x75, 0x74, 0x6c, 0x61, 0x73, 0x73, 0x5f, 0x73, 0x77, 0x65
        /*0022*/ 	.byte	0x65, 0x70, 0x5f, 0x73, 0x72, 0x63, 0x2f, 0x69, 0x6e, 0x63, 0x6c, 0x75, 0x64, 0x65, 0x2f, 0x63
        /*0032*/ 	.byte	0x75, 0x74, 0x6c, 0x61, 0x73, 0x73, 0x2f, 0x67, 0x65, 0x6d, 0x6d, 0x2f, 0x63, 0x6f, 0x6c, 0x6c
        /*0042*/ 	.byte	0x65, 0x63, 0x74, 0x69, 0x76, 0x65, 0x2f, 0x73, 0x6d, 0x39, 0x30, 0x5f, 0x6d, 0x6d, 0x61, 0x5f
        /*0052*/ 	.byte	0x74, 0x6d, 0x61, 0x5f, 0x67, 0x6d, 0x6d, 0x61, 0x5f, 0x73, 0x73, 0x5f, 0x77, 0x61, 0x72, 0x70
        /*0062*/ 	.byte	0x73, 0x70, 0x65, 0x63, 0x69, 0x61, 0x6c, 0x69, 0x7a, 0x65, 0x64, 0x2e, 0x68, 0x70, 0x70, 0x00
	.type		__unnamed_1,@object
	.size		__unnamed_1,(.L_0 - __unnamed_1)
__unnamed_1:
        /*0072*/ 	.byte	0x76, 0x6f, 0x69, 0x64, 0x20, 0x63, 0x75, 0x74, 0x6c, 0x61, 0x73, 0x73, 0x3a, 0x3a, 0x67, 0x65
        /* <DEDUP_REMOVED lines=180> */
        /*0bc2*/ 	.byte	0x5d, 0x00
.L_0:


//--------------------- .nv.shared._ZN7cutlass13device_kernelINS_4gemm6kernel13GemmUniversalIN4cute5tupleIJiiiiEEENS1_10collective13CollectiveMmaINS1_34MainloopSm90TmaGmmaWarpSpecializedILi3ENS5_IJNS4_1CILi2EEENSA_ILi1EEESC_EEENS1_35KernelTmaWarpSpecializedCooperativeEEENS5_IJNSA_ILi128EEENSA_ILi64EEENSA_ILi32EEEEEENS_6half_tENS5_IJlSC_lEEESK_SL_NS4_8TiledMMAINS4_8MMA_AtomIJNS4_4SM904GMMA25MMA_64x64x16_F32F16F16_SSILNSP_5MajorE0ELSR_0ELNSP_7ScaleInE1ELSS_1EEEEEENS4_6LayoutISD_NS5_IJSC_NSA_ILi0EEESW_EEEEENS5_IJNS4_10UnderscoreESZ_SZ_EEEEENS4_13SM90_TMA_LOADENS4_14ComposedLayoutINS4_7SwizzleILi2ELi4ELi3EEENS4_18smem_ptr_flag_bitsILi16EEENSV_INS5_IJNSA_ILi8EEESI_EEENS5_IJSI_SC_EEEEEEEvNS4_8identityENS4_23SM90_TMA_LOAD_MULTICASTES1C_vS1D_EENS_8epilogue10collective6detail29Sm90TmaWarpSpecializedAdapterINS1H_15DefaultEpilogueISK_SL_SL_NS1G_6thread17LinearCombinationISK_Li1EffLNS1L_9ScaleType4KindE0ELNS_15FloatRoundStyleE2ESK_EENS1_15EpilogueDefaultEEEEEvvEEEEvNT_6ParamsE --------------------------
	.section	.nv.shared._ZN7cutlass13device_kernelINS_4gemm6kernel13GemmUniversalIN4cute5tupleIJiiiiEEENS1_10collective13CollectiveMmaINS1_34MainloopSm90TmaGmmaWarpSpecializedILi3ENS5_IJNS4_1CILi2EEENSA_ILi1EEESC_EEENS1_35KernelTmaWarpSpecializedCooperativeEEENS5_IJNSA_ILi128EEENSA_ILi64EEENSA_ILi32EEEEEENS_6half_tENS5_IJlSC_lEEESK_SL_NS4_8TiledMMAINS4_8MMA_AtomIJNS4_4SM904GMMA25MMA_64x64x16_F32F16F16_SSILNSP_5MajorE0ELSR_0ELNSP_7ScaleInE1ELSS_1EEEEEENS4_6LayoutISD_NS5_IJSC_NSA_ILi0EEESW_EEEEENS5_IJNS4_10UnderscoreESZ_SZ_EEEEENS4_13SM90_TMA_LOADENS4_14ComposedLayoutINS4_7SwizzleILi2ELi4ELi3EEENS4_18smem_ptr_flag_bitsILi16EEENSV_INS5_IJNSA_ILi8EEESI_EEENS5_IJSI_SC_EEEEEEEvNS4_8identityENS4_23SM90_TMA_LOAD_MULTICASTES1C_vS1D_EENS_8epilogue10collective6detail29Sm90TmaWarpSpecializedAdapterINS1H_15DefaultEpilogueISK_SL_SL_NS1G_6thread17LinearCombinationISK_Li1EffLNS1L_9ScaleType4KindE0ELNS_15FloatRoundStyleE2ESK_EENS1_15EpilogueDefaultEEEEEvvEEEEvNT_6ParamsE,"aw",@nobits
	.sectionflags	@""
	.align	16
	.zero		1024


//--------------------- .nv.shared.reserved.0     --------------------------
	.section	.nv.shared.reserved.0,"aw",@nobits
	.weak		__nv_reservedSMEM_offset_0_alias
	.size		__nv_reservedSMEM_offset_0_alias, 0, 0
	.other		__nv_reservedSMEM_offset_0_alias,@"STO_CUDA_RESERVED_SHARED STV_DEFAULT"
__nv_reservedSMEM_offset_0_alias:
	.zero		0


//--------------------- .nv.global                --------------------------
	.section	.nv.global,"aw",@nobits
.nv.global:
	.type		_ZN39_INTERNAL_942b7615_4_k_cu_127ccf56_35514cute1_E,@object
	.size		_ZN39_INTERNAL_942b7615_4_k_cu_127ccf56_35514cute1_E,(_ZN39_INTERNAL_942b7615_4_k_cu_127ccf56_35514cuda3std3__45__cpo6cbeginE - _ZN39_INTERNAL_942b7615_4_k_cu_127ccf56_35514cute1_E)
_ZN39_INTERNAL_942b7615_4_k_cu_127ccf56_35514cute1_E:
	.zero		1
	.type		_ZN39_INTERNAL_942b7615_4_k_cu_127ccf56_35514cuda3std3__45__cpo6cbeginE,@object
	.size		_ZN39_INTERNAL_942b7615_4_k_cu_127ccf56_35514cuda3std3__45__cpo6cbeginE,(_ZN39_INTERNAL_942b7615_4_k_cu_127ccf56_35514cuda3std3__48in_placeE - _ZN39_INTERNAL_942b7615_4_k_cu_127ccf56_35514cuda3std3__45__cpo6cbeginE)
_ZN39_INTERNAL_942b7615_4_k_cu_127ccf56_35514cuda3std3__45__cpo6cbeginE:
	.zero		1
	.type		_ZN39_INTERNAL_942b7615_4_k_cu_127ccf56_35514cuda3std3__48in_placeE,@object
	.size		_ZN39_INTERNAL_942b7615_4_k_cu_127ccf56_35514cuda3std3__48in_placeE,(_ZN39_INTERNAL_942b7615_4_k_cu_127ccf56_35514cuda3std6ranges3__45__cpo9iter_moveE - _ZN39_INTERNAL_942b7615_4_k_cu_127ccf56_35514cuda3std3__48in_placeE)
_ZN39_INTERNAL_942b7615_4_k_cu_127ccf56_35514cuda3std3__48in_placeE:
	.zero		1
	.type		_ZN39_INTERNAL_942b7615_4_k_cu_127ccf56_35514cuda3std6ranges3__45__cpo9iter_moveE,@object
	.size		_ZN39_INTERNAL_942b7615_4_k_cu_127ccf56_35514cuda3std6ranges3__45__cpo9iter_moveE,(_ZN39_INTERNAL_942b7615_4_k_cu_127ccf56_35514cuda3std3__45__cpo5beginE - _ZN39_INTERNAL_942b7615_4_k_cu_127ccf56_35514cuda3std6ranges3__45__cpo9iter_moveE)
_ZN39_INTERNAL_942b7615_4_k_cu_127ccf56_35514cuda3std6ranges3__45__cpo9iter_moveE:
	.zero		1
	.type		_ZN39_INTERNAL_942b7615_4_k_cu_127ccf56_35514cuda3std3__45__cpo5beginE,@object
	.size		_ZN39_INTERNAL_942b7615_4_k_cu_127ccf56_35514cuda3std3__45__cpo5beginE,(_ZN39_INTERNAL_942b7615_4_k_cu_127ccf56_35514cuda3std3__441_GLOBAL__N__942b7615_4_k_cu_127ccf56_35516ignoreE - _ZN39_INTERNAL_942b7615_4_k_cu_127ccf56_35514cuda3std3__45__cpo5beginE)
_ZN39_INTERNAL_942b7615_4_k_cu_127ccf56_35514cuda3std3__45__cpo5beginE:
	.zero		1
	.type		_ZN39_INTERNAL_942b7615_4_k_cu_127ccf56_35514cuda3std3__441_GLOBAL__N__942b7615_4_k_cu_127ccf56_35516ignoreE,@object
	.size		_ZN39_INTERNAL_942b7615_4_k_cu_127ccf56_35514cuda3std3__441_GLOBAL__N__942b7615_4_k_cu_127ccf56_35516ignoreE,(_ZN39_INTERNAL_942b7615_4_k_cu_127ccf56_35514cute7productE - _ZN39_INTERNAL_942b7615_4_k_cu_127ccf56_35514cuda3std3__441_GLOBAL__N__942b7615_4_k_cu_127ccf56_35516ignoreE)
_ZN39_INTERNAL_942b7615_4_k_cu_127ccf56_35514cuda3std3__441_GLOBAL__N__942b7615_4_k_cu_127ccf56_35516ignoreE:
	.zero		1
	.type		_ZN39_INTERNAL_942b7615_4_k_cu_127ccf56_35514cute7productE,@object
	.size		_ZN39_INTERNAL_942b7615_4_k_cu_127ccf56_35514cute7productE,(_ZN39_INTERNAL_942b7615_4_k_cu_127ccf56_35514cuda3std3__45__cpo3endE - _ZN39_INTERNAL_942b7615_4_k_cu_127ccf56_35514cute7productE)
_ZN39_INTERNAL_942b7615_4_k_cu_127ccf56_35514cute7productE:
	.zero		1
	.type		_ZN39_INTERNAL_942b7615_4_k_cu_127ccf56_35514cuda3std3__45__cpo3endE,@object
	.size		_ZN39_INTERNAL_942b7615_4_k_cu_127ccf56_35514cuda3std3__45__cpo3endE,(_ZN39_INTERNAL_942b7615_4_k_cu_127ccf56_35514cuda3std3__419piecewise_constructE - _ZN39_INTERNAL_942b7615_4_k_cu_127ccf56_35514cuda3std3__45__cpo3endE)
_ZN39_INTERNAL_942b7615_4_k_cu_127ccf56_35514cuda3std3__45__cpo3endE:
	.zero		1
	.type		_ZN39_INTERNAL_942b7615_4_k_cu_127ccf56_35514cuda3std3__419piecewise_constructE,@object
	.size		_ZN39_INTERNAL_942b7615_4_k_cu_127ccf56_35514cuda3std3__419piecewise_constructE,(_ZN39_INTERNAL_942b7615_4_k_cu_127ccf56_35514cuda3std3__45__cpo4cendE - _ZN39_INTERNAL_942b7615_4_k_cu_127ccf56_35514cuda3std3__419piecewise_constructE)
_ZN39_INTERNAL_942b7615_4_k_cu_127ccf56_35514cuda3std3__419piecewise_constructE:
	.zero		1
	.type		_ZN39_INTERNAL_942b7615_4_k_cu_127ccf56_35514cuda3std3__45__cpo4cendE,@object
	.size		_ZN39_INTERNAL_942b7615_4_k_cu_127ccf56_35514cuda3std3__45__cpo4cendE,(_ZN39_INTERNAL_942b7615_4_k_cu_127ccf56_35514cuda3std6ranges3__45__cpo4swapE - _ZN39_INTERNAL_942b7615_4_k_cu_127ccf56_35514cuda3std3__45__cpo4cendE)
_ZN39_INTERNAL_942b7615_4_k_cu_127ccf56_35514cuda3std3__45__cpo4cendE:
	.zero		1
	.type		_ZN39_INTERNAL_942b7615_4_k_cu_127ccf56_35514cuda3std6ranges3__45__cpo4swapE,@object
	.size		_ZN39_INTERNAL_942b7615_4_k_cu_127ccf56_35514cuda3std6ranges3__45__cpo4swapE,(.L_8 - _ZN39_INTERNAL_942b7615_4_k_cu_127ccf56_35514cuda3std6ranges3__45__cpo4swapE)
_ZN39_INTERNAL_942b7615_4_k_cu_127ccf56_35514cuda3std6ranges3__45__cpo4swapE:
	.zero		1
.L_8:


//--------------------- .nv.constant0._ZN7cutlass13device_kernelINS_4gemm6kernel13GemmUniversalIN4cute5tupleIJiiiiEEENS1_10collective13CollectiveMmaINS1_34MainloopSm90TmaGmmaWarpSpecializedILi3ENS5_IJNS4_1CILi2EEENSA_ILi1EEESC_EEENS1_35KernelTmaWarpSpecializedCooperativeEEENS5_IJNSA_ILi128EEENSA_ILi64EEENSA_ILi32EEEEEENS_6half_tENS5_IJlSC_lEEESK_SL_NS4_8TiledMMAINS4_8MMA_AtomIJNS4_4SM904GMMA25MMA_64x64x16_F32F16F16_SSILNSP_5MajorE0ELSR_0ELNSP_7ScaleInE1ELSS_1EEEEEENS4_6LayoutISD_NS5_IJSC_NSA_ILi0EEESW_EEEEENS5_IJNS4_10UnderscoreESZ_SZ_EEEEENS4_13SM90_TMA_LOADENS4_14ComposedLayoutINS4_7SwizzleILi2ELi4ELi3EEENS4_18smem_ptr_flag_bitsILi16EEENSV_INS5_IJNSA_ILi8EEESI_EEENS5_IJSI_SC_EEEEEEEvNS4_8identityENS4_23SM90_TMA_LOAD_MULTICASTES1C_vS1D_EENS_8epilogue10collective6detail29Sm90TmaWarpSpecializedAdapterINS1H_15DefaultEpilogueISK_SL_SL_NS1G_6thread17LinearCombinationISK_Li1EffLNS1L_9ScaleType4KindE0ELNS_15FloatRoundStyleE2ESK_EENS1_15EpilogueDefaultEEEEEvvEEEEvNT_6ParamsE --------------------------
	.section	.nv.constant0._ZN7cutlass13device_kernelINS_4gemm6kernel13GemmUniversalIN4cute5tupleIJiiiiEEENS1_10collective13CollectiveMmaINS1_34MainloopSm90TmaGmmaWarpSpecializedILi3ENS5_IJNS4_1CILi2EEENSA_ILi1EEESC_EEENS1_35KernelTmaWarpSpecializedCooperativeEEENS5_IJNSA_ILi128EEENSA_ILi64EEENSA_ILi32EEEEEENS_6half_tENS5_IJlSC_lEEESK_SL_NS4_8TiledMMAINS4_8MMA_AtomIJNS4_4SM904GMMA25MMA_64x64x16_F32F16F16_SSILNSP_5MajorE0ELSR_0ELNSP_7ScaleInE1ELSS_1EEEEEENS4_6LayoutISD_NS5_IJSC_NSA_ILi0EEESW_EEEEENS5_IJNS4_10UnderscoreESZ_SZ_EEEEENS4_13SM90_TMA_LOADENS4_14ComposedLayoutINS4_7SwizzleILi2ELi4ELi3EEENS4_18smem_ptr_flag_bitsILi16EEENSV_INS5_IJNSA_ILi8EEESI_EEENS5_IJSI_SC_EEEEEEEvNS4_8identityENS4_23SM90_TMA_LOAD_MULTICASTES1C_vS1D_EENS_8epilogue10collective6detail29Sm90TmaWarpSpecializedAdapterINS1H_15DefaultEpilogueISK_SL_SL_NS1G_6thread17LinearCombinationISK_Li1EffLNS1L_9ScaleType4KindE0ELNS_15FloatRoundStyleE2ESK_EENS1_15EpilogueDefaultEEEEEvvEEEEvNT_6ParamsE,"a",@progbits
	.sectionflags	@""
	.align	4
.nv.constant0._ZN7cutlass13device_kernelINS_4gemm6kernel13GemmUniversalIN4cute5tupleIJiiiiEEENS1_10collective13CollectiveMmaINS1_34MainloopSm90TmaGmmaWarpSpecializedILi3ENS5_IJNS4_1CILi2EEENSA_ILi1EEESC_EEENS1_35KernelTmaWarpSpecializedCooperativeEEENS5_IJNSA_ILi128EEENSA_ILi64EEENSA_ILi32EEEEEENS_6half_tENS5_IJlSC_lEEESK_SL_NS4_8TiledMMAINS4_8MMA_AtomIJNS4_4SM904GMMA25MMA_64x64x16_F32F16F16_SSILNSP_5MajorE0ELSR_0ELNSP_7ScaleInE1ELSS_1EEEEEENS4_6LayoutISD_NS5_IJSC_NSA_ILi0EEESW_EEEEENS5_IJNS4_10UnderscoreESZ_SZ_EEEEENS4_13SM90_TMA_LOADENS4_14ComposedLayoutINS4_7SwizzleILi2ELi4ELi3EEENS4_18smem_ptr_flag_bitsILi16EEENSV_INS5_IJNSA_ILi8EEESI_EEENS5_IJSI_SC_EEEEEEEvNS4_8identityENS4_23SM90_TMA_LOAD_MULTICASTES1C_vS1D_EENS_8epilogue10collective6detail29Sm90TmaWarpSpecializedAdapterINS1H_15DefaultEpilogueISK_SL_SL_NS1G_6thread17LinearCombinationISK_Li1EffLNS1L_9ScaleType4KindE0ELNS_15FloatRoundStyleE2ESK_EENS1_15EpilogueDefaultEEEEEvvEEEEvNT_6ParamsE:
	.zero		1664


//--------------------- SYMBOLS --------------------------

	.type		.nv.reservedSmem.offset0,@object
	.size		.nv.reservedSmem.offset0,0x4
	.type		__assertfail,@function
